	.target	sm_90a

	.elftype	@"ET_EXEC"


//--------------------- .note.nv.tkinfo           --------------------------
	.section	.note.nv.tkinfo,"",@"SHT_NOTE"
	.sectionflags	@"SHF_NOTE_NV_TKINFO"
	.tkinfo
        /*0018*/ 	.word	0x00000002
        /*0030*/ 	.string	""
        /*0030*/ 	.string	"ptxas"
        /*0030*/ 	.string	"Cuda compilation tools, release 13.0, V13.0.88"
        /*0030*/ 	.string	"Build cuda_13.0.r13.0/compiler.36424714_0"
        /*0030*/ 	.string	"-arch sm_90a -m 64 "



//--------------------- .note.nv.cuinfo           --------------------------
	.section	.note.nv.cuinfo,"",@"SHT_NOTE"
	.sectionflags	@"SHF_NOTE_NV_CUINFO"
        /*0018*/ 	.short	0x0002
        /*001a*/ 	.short	0x005a
        /*001c*/ 	.short	0x0082
	.zero		2


//--------------------- .nv.info                  --------------------------
	.section	.nv.info,"",@"SHT_CUDA_INFO"
	.align	4


	//----- nvinfo : EIATTR_REGCOUNT
	.align		4
        /*0000*/ 	.byte	0x04, 0x2f
        /*0002*/ 	.short	(.L_12 - .L_11)
	.align		4
.L_11:
        /*0004*/ 	.word	index@(_ZN7cutlass13device_kernelINS_4conv6kernel13ConvUniversalINS1_16ConvProblemShapeILNS1_8OperatorE0ELi3EEENS1_10collective14CollectiveConvINS1_46MainloopSm90TmaGmmaWarpSpecializedImplicitGemmILS5_0ELi3ELi3EN4cute5tupleIJNSA_1CILi1EEESD_SD_EEENS1_36KernelImplicitTmaWarpSpecializedSm90ELi1EEENSB_IJNSC_ILi128EEESH_NSB_IJNSC_ILi64EEEEEEEEENS_10tfloat32_tESL_NSA_8TiledMMAINSA_8MMA_AtomIJNSA_4SM904GMMA30MMA_64x128x8_F32TF32TF32_SS_TNILNSP_7ScaleInE1ELSR_1EEEEEENSA_6LayoutISE_NSB_IJNSC_ILi0EEESV_SV_EEEEENSB_IJNSA_10UnderscoreESY_SY_EEEEENS7_6detail26Sm90ImplicitGemmTileTraitsINSA_20SM90_TMA_LOAD_IM2COLENSA_14ComposedLayoutINSA_7SwizzleILi3ELi4ELi3EEENSA_18smem_ptr_flag_bitsILi32EEENSU_INSB_IJNSB_IJNSC_ILi8EEENSC_ILi16EEEEEENSB_IJNSC_ILi32EEENSC_ILi2EEEEEENSB_IJSD_NSC_ILi3EEEEEEEEENSB_IJNSB_IJS1C_NSC_ILi512EEEEEENSB_IJSD_NSC_ILi256EEEEEENSB_IJSV_NSC_ILi8192EEEEEEEEEEEEEvEENS12_INSA_13SM90_TMA_LOADES1Q_vEEEENS_8epilogue10collective6detail29Sm90TmaWarpSpecializedAdapterINS1W_15DefaultEpilogueISL_NSB_IJNSB_IJllllEEESD_SV_EEES21_NS1V_6thread17LinearCombinationISL_Li1EffLNS22_9ScaleType4KindE0ELNS_15FloatRoundStyleE2ESL_EENS_4gemm15EpilogueDefaultEEEEEvvEEEEvNT_6ParamsE)
        /*0008*/ 	.word	0x0000009c


	//----- nvinfo : EIATTR_FRAME_SIZE
	.align		4
.L_12:
        /*000c*/ 	.byte	0x04, 0x11
        /*000e*/ 	.short	(.L_14 - .L_13)
	.align		4
.L_13:
        /*0010*/ 	.word	index@(_ZN7cutlass13device_kernelINS_4conv6kernel13ConvUniversalINS1_16ConvProblemShapeILNS1_8OperatorE0ELi3EEENS1_10collective14CollectiveConvINS1_46MainloopSm90TmaGmmaWarpSpecializedImplicitGemmILS5_0ELi3ELi3EN4cute5tupleIJNSA_1CILi1EEESD_SD_EEENS1_36KernelImplicitTmaWarpSpecializedSm90ELi1EEENSB_IJNSC_ILi128EEESH_NSB_IJNSC_ILi64EEEEEEEEENS_10tfloat32_tESL_NSA_8TiledMMAINSA_8MMA_AtomIJNSA_4SM904GMMA30MMA_64x128x8_F32TF32TF32_SS_TNILNSP_7ScaleInE1ELSR_1EEEEEENSA_6LayoutISE_NSB_IJNSC_ILi0EEESV_SV_EEEEENSB_IJNSA_10UnderscoreESY_SY_EEEEENS7_6detail26Sm90ImplicitGemmTileTraitsINSA_20SM90_TMA_LOAD_IM2COLENSA_14ComposedLayoutINSA_7SwizzleILi3ELi4ELi3EEENSA_18smem_ptr_flag_bitsILi32EEENSU_INSB_IJNSB_IJNSC_ILi8EEENSC_ILi16EEEEEENSB_IJNSC_ILi32EEENSC_ILi2EEEEEENSB_IJSD_NSC_ILi3EEEEEEEEENSB_IJNSB_IJS1C_NSC_ILi512EEEEEENSB_IJSD_NSC_ILi256EEEEEENSB_IJSV_NSC_ILi8192EEEEEEEEEEEEEvEENS12_INSA_13SM90_TMA_LOADES1Q_vEEEENS_8epilogue10collective6detail29Sm90TmaWarpSpecializedAdapterINS1W_15DefaultEpilogueISL_NSB_IJNSB_IJllllEEESD_SV_EEES21_NS1V_6thread17LinearCombinationISL_Li1EffLNS22_9ScaleType4KindE0ELNS_15FloatRoundStyleE2ESL_EENS_4gemm15EpilogueDefaultEEEEEvvEEEEvNT_6ParamsE)
        /*0014*/ 	.word	0x00000000


	//----- nvinfo : EIATTR_MIN_STACK_SIZE
	.align		4
.L_14:
        /*0018*/ 	.byte	0x04, 0x12
        /*001a*/ 	.short	(.L_16 - .L_15)
	.align		4
.L_15:
        /*001c*/ 	.word	index@(_ZN7cutlass13device_kernelINS_4conv6kernel13ConvUniversalINS1_16ConvProblemShapeILNS1_8OperatorE0ELi3EEENS1_10collective14CollectiveConvINS1_46MainloopSm90TmaGmmaWarpSpecializedImplicitGemmILS5_0ELi3ELi3EN4cute5tupleIJNSA_1CILi1EEESD_SD_EEENS1_36KernelImplicitTmaWarpSpecializedSm90ELi1EEENSB_IJNSC_ILi128EEESH_NSB_IJNSC_ILi64EEEEEEEEENS_10tfloat32_tESL_NSA_8TiledMMAINSA_8MMA_AtomIJNSA_4SM904GMMA30MMA_64x128x8_F32TF32TF32_SS_TNILNSP_7ScaleInE1ELSR_1EEEEEENSA_6LayoutISE_NSB_IJNSC_ILi0EEESV_SV_EEEEENSB_IJNSA_10UnderscoreESY_SY_EEEEENS7_6detail26Sm90ImplicitGemmTileTraitsINSA_20SM90_TMA_LOAD_IM2COLENSA_14ComposedLayoutINSA_7SwizzleILi3ELi4ELi3EEENSA_18smem_ptr_flag_bitsILi32EEENSU_INSB_IJNSB_IJNSC_ILi8EEENSC_ILi16EEEEEENSB_IJNSC_ILi32EEENSC_ILi2EEEEEENSB_IJSD_NSC_ILi3EEEEEEEEENSB_IJNSB_IJS1C_NSC_ILi512EEEEEENSB_IJSD_NSC_ILi256EEEEEENSB_IJSV_NSC_ILi8192EEEEEEEEEEEEEvEENS12_INSA_13SM90_TMA_LOADES1Q_vEEEENS_8epilogue10collective6detail29Sm90TmaWarpSpecializedAdapterINS1W_15DefaultEpilogueISL_NSB_IJNSB_IJllllEEESD_SV_EEES21_NS1V_6thread17LinearCombinationISL_Li1EffLNS22_9ScaleType4KindE0ELNS_15FloatRoundStyleE2ESL_EENS_4gemm15EpilogueDefaultEEEEEvvEEEEvNT_6ParamsE)
        /*0020*/ 	.word	0x00000000
.L_16:


//--------------------- .nv.compat                --------------------------
	.section	.nv.compat,"",@"SHT_CUDA_COMPAT_INFO"
	.align	4
        /*0000*/ 	.byte	0x02, 0x09, 0x01, 0x00, 0x02, 0x02, 0x04, 0x00, 0x02, 0x05, 0x05, 0x00, 0x03, 0x07, 0x01, 0x01
        /*0010*/ 	.byte	0x02, 0x03, 0x01, 0x00, 0x02, 0x06, 0x01, 0x00, 0x04, 0x0b, 0x08, 0x00, 0x00, 0x00, 0x00, 0x00
        /*0020*/ 	.byte	0x00, 0x00, 0x00, 0x00


//--------------------- .nv.info._ZN7cutlass13device_kernelINS_4conv6kernel13ConvUniversalINS1_16ConvProblemShapeILNS1_8OperatorE0ELi3EEENS1_10collective14CollectiveConvINS1_46MainloopSm90TmaGmmaWarpSpecializedImplicitGemmILS5_0ELi3ELi3EN4cute5tupleIJNSA_1CILi1EEESD_SD_EEENS1_36KernelImplicitTmaWarpSpecializedSm90ELi1EEENSB_IJNSC_ILi128EEESH_NSB_IJNSC_ILi64EEEEEEEEENS_10tfloat32_tESL_NSA_8TiledMMAINSA_8MMA_AtomIJNSA_4SM904GMMA30MMA_64x128x8_F32TF32TF32_SS_TNILNSP_7ScaleInE1ELSR_1EEEEEENSA_6LayoutISE_NSB_IJNSC_ILi0EEESV_SV_EEEEENSB_IJNSA_10UnderscoreESY_SY_EEEEENS7_6detail26Sm90ImplicitGemmTileTraitsINSA_20SM90_TMA_LOAD_IM2COLENSA_14ComposedLayoutINSA_7SwizzleILi3ELi4ELi3EEENSA_18smem_ptr_flag_bitsILi32EEENSU_INSB_IJNSB_IJNSC_ILi8EEENSC_ILi16EEEEEENSB_IJNSC_ILi32EEENSC_ILi2EEEEEENSB_IJSD_NSC_ILi3EEEEEEEEENSB_IJNSB_IJS1C_NSC_ILi512EEEEEENSB_IJSD_NSC_ILi256EEEEEENSB_IJSV_NSC_ILi8192EEEEEEEEEEEEEvEENS12_INSA_13SM90_TMA_LOADES1Q_vEEEENS_8epilogue10collective6detail29Sm90TmaWarpSpecializedAdapterINS1W_15DefaultEpilogueISL_NSB_IJNSB_IJllllEEESD_SV_EEES21_NS1V_6thread17LinearCombinationISL_Li1EffLNS22_9ScaleType4KindE0ELNS_15FloatRoundStyleE2ESL_EENS_4gemm15EpilogueDefaultEEEEEvvEEEEvNT_6ParamsE --------------------------
	.section	.nv.info._ZN7cutlass13device_kernelINS_4conv6kernel13ConvUniversalINS1_16ConvProblemShapeILNS1_8OperatorE0ELi3EEENS1_10collective14CollectiveConvINS1_46MainloopSm90TmaGmmaWarpSpecializedImplicitGemmILS5_0ELi3ELi3EN4cute5tupleIJNSA_1CILi1EEESD_SD_EEENS1_36KernelImplicitTmaWarpSpecializedSm90ELi1EEENSB_IJNSC_ILi128EEESH_NSB_IJNSC_ILi64EEEEEEEEENS_10tfloat32_tESL_NSA_8TiledMMAINSA_8MMA_AtomIJNSA_4SM904GMMA30MMA_64x128x8_F32TF32TF32_SS_TNILNSP_7ScaleInE1ELSR_1EEEEEENSA_6LayoutISE_NSB_IJNSC_ILi0EEESV_SV_EEEEENSB_IJNSA_10UnderscoreESY_SY_EEEEENS7_6detail26Sm90ImplicitGemmTileTraitsINSA_20SM90_TMA_LOAD_IM2COLENSA_14ComposedLayoutINSA_7SwizzleILi3ELi4ELi3EEENSA_18smem_ptr_flag_bitsILi32EEENSU_INSB_IJNSB_IJNSC_ILi8EEENSC_ILi16EEEEEENSB_IJNSC_ILi32EEENSC_ILi2EEEEEENSB_IJSD_NSC_ILi3EEEEEEEEENSB_IJNSB_IJS1C_NSC_ILi512EEEEEENSB_IJSD_NSC_ILi256EEEEEENSB_IJSV_NSC_ILi8192EEEEEEEEEEEEEvEENS12_INSA_13SM90_TMA_LOADES1Q_vEEEENS_8epilogue10collective6detail29Sm90TmaWarpSpecializedAdapterINS1W_15DefaultEpilogueISL_NSB_IJNSB_IJllllEEESD_SV_EEES21_NS1V_6thread17LinearCombinationISL_Li1EffLNS22_9ScaleType4KindE0ELNS_15FloatRoundStyleE2ESL_EENS_4gemm15EpilogueDefaultEEEEEvvEEEEvNT_6ParamsE,"",@"SHT_CUDA_INFO"
	.sectionflags	@""
	.align	4


	//----- nvinfo : EIATTR_CUDA_API_VERSION
	.align		4
        /*0000*/ 	.byte	0x04, 0x37
        /*0002*/ 	.short	(.L_18 - .L_17)
.L_17:
        /*0004*/ 	.word	0x00000082


	//----- nvinfo : EIATTR_KPARAM_INFO
	.align		4
.L_18:
        /*0008*/ 	.byte	0x04, 0x17
        /*000a*/ 	.short	(.L_20 - .L_19)
.L_19:
        /*000c*/ 	.word	0x00000000
        /*0010*/ 	.short	0x0000
        /*0012*/ 	.short	0x0070
        /*0014*/ 	.byte	0x00, 0xf0, 0x01, 0x10


	//----- nvinfo : EIATTR_SPARSE_MMA_MASK
	.align		4
.L_20:
        /*0018*/ 	.byte	0x03, 0x50
        /*001a*/ 	.short	0x0000


	//----- nvinfo : EIATTR_MAXREG_COUNT
	.align		4
        /*001c*/ 	.byte	0x03, 0x1b
        /*001e*/ 	.short	0x00ff


	//----- nvinfo : EIATTR_NUM_BARRIERS
	.align		4
        /*0020*/ 	.byte	0x02, 0x4c
        /*0022*/ 	.byte	0x01
	.zero		1


	//----- nvinfo : EIATTR_MERCURY_ISA_VERSION
	.align		4
        /*0024*/ 	.byte	0x03, 0x5f
        /*0026*/ 	.short	0x0101


	//----- nvinfo : EIATTR_COOP_GROUP_MASK_REGIDS
	.align		4
        /*0028*/ 	.byte	0x04, 0x29
        /*002a*/ 	.short	(.L_22 - .L_21)


	//   ....[0]....
.L_21:
        /*002c*/ 	.word	0xffffffff


	//   ....[1]....
        /*0030*/ 	.word	0xffffffff


	//   ....[2]....
        /*0034*/ 	.word	0xffffffff


	//----- nvinfo : EIATTR_COOP_GROUP_INSTR_OFFSETS
	.align		4
.L_22:
        /*0038*/ 	.byte	0x04, 0x28
        /*003a*/ 	.short	(.L_24 - .L_23)


	//   ....[0]....
.L_23:
        /*003c*/ 	.word	0x00000060


	//   ....[1]....
        /*0040*/ 	.word	0x00000070


	//   ....[2]....
        /*0044*/ 	.word	0x00000130


	//----- nvinfo : EIATTR_MBARRIER_INSTR_OFFSETS
	.align		4
.L_24:
        /*0048*/ 	.byte	0x04, 0x39
        /*004a*/ 	.short	(.L_26 - .L_25)


	//   ....[0]....
.L_25:
        /*004c*/ 	.word	0x00000250
        /*0050*/ 	.word	0x000000ff
        /*0054*/ 	.word	0x00030000
        /*0058*/ 	.short	0x0100
        /*005a*/ 	.byte	0x08
	.zero		1


	//   ....[1]....
        /*005c*/ 	.word	0x00000260
        /*0060*/ 	.word	0x000000ff
        /*0064*/ 	.word	0x00030018
        /*0068*/ 	.short	0x0100
        /*006a*/ 	.byte	0x08
	.zero		1


	//   ....[2]....
        /*006c*/ 	.word	0x00000270
        /*0070*/ 	.word	0x000000ff
        /*0074*/ 	.word	0x00030008
        /*0078*/ 	.short	0x0100
        /*007a*/ 	.byte	0x08
	.zero		1


	//   ....[3]....
        /*007c*/ 	.word	0x00000280
        /*0080*/ 	.word	0x000000ff
        /*0084*/ 	.word	0x00030020
        /*0088*/ 	.short	0x0100
        /*008a*/ 	.byte	0x08
	.zero		1


	//   ....[4]....
        /*008c*/ 	.word	0x00000290
        /*0090*/ 	.word	0x000000ff
        /*0094*/ 	.word	0x00030010
        /*0098*/ 	.short	0x0100
        /*009a*/ 	.byte	0x08
	.zero		1


	//   ....[5]....
        /*009c*/ 	.word	0x000002a0
        /*00a0*/ 	.word	0x000000ff
        /*00a4*/ 	.word	0x00030028
        /*00a8*/ 	.short	0x0100
        /*00aa*/ 	.byte	0x08
	.zero		1


	//   ....[6]....
        /*00ac*/ 	.word	0x00000b70
        /*00b0*/ 	.word	0x00000004
        /*00b4*/ 	.word	0x00030000
        /*00b8*/ 	.short	0x010a
        /*00ba*/ 	.byte	0x3f
	.zero		1


	//   ....[7]....
        /*00bc*/ 	.word	0x000011d0
        /*00c0*/ 	.word	0x00000006
        /*00c4*/ 	.word	0x00030000
        /*00c8*/ 	.short	0x010a
        /*00ca*/ 	.byte	0x3f
	.zero		1


	//   ....[8]....
        /*00cc*/ 	.word	0x000016b0
        /*00d0*/ 	.word	0x000000ff
        /*00d4*/ 	.word	0x00000000
        /*00d8*/ 	.short	0x0101
        /*00da*/ 	.byte	0x09
	.zero		1


	//   ....[9]....
        /*00dc*/ 	.word	0x000018a0
        /*00e0*/ 	.word	0x00000004
        /*00e4*/ 	.word	0x00000000
        /*00e8*/ 	.short	0x0101
        /*00ea*/ 	.byte	0x3f
	.zero		1


	//   ....[10]....
        /*00ec*/ 	.word	0x00009770
        /*00f0*/ 	.word	0x00000005
        /*00f4*/ 	.word	0x00030018
        /*00f8*/ 	.short	0x010a
        /*00fa*/ 	.byte	0x3f
	.zero		1


	//   ....[11]....
        /*00fc*/ 	.word	0x0000e660
        /*0100*/ 	.word	0x00000004
        /*0104*/ 	.word	0x00000000
        /*0108*/ 	.short	0x010a
        /*010a*/ 	.byte	0x3f
	.zero		1


	//   ....[12]....
        /*010c*/ 	.word	0x0000e710
        /*0110*/ 	.word	0x00000000
        /*0114*/ 	.word	0x00000000
        /*0118*/ 	.short	0x010a
        /*011a*/ 	.byte	0x3f
	.zero		1


	//   ....[13]....
        /*011c*/ 	.word	0x0000e7c0
        /*0120*/ 	.word	0x00000002
        /*0124*/ 	.word	0x00000000
        /*0128*/ 	.short	0x010a
        /*012a*/ 	.byte	0x3f
	.zero		1


	//----- nvinfo : EIATTR_NUM_MBARRIERS
	.align		4
.L_26:
        /*012c*/ 	.byte	0x03, 0x38
        /*012e*/ 	.short	0x0006


	//----- nvinfo : EIATTR_EXIT_INSTR_OFFSETS
	.align		4
        /*0130*/ 	.byte	0x04, 0x1c
        /*0132*/ 	.short	(.L_28 - .L_27)


	//   ....[0]....
.L_27:
        /*0134*/ 	.word	0x000006a0


	//   ....[1]....
        /*0138*/ 	.word	0x000019f0


	//   ....[2]....
        /*013c*/ 	.word	0x00006ec0


	//   ....[3]....
        /*0140*/ 	.word	0x00006ef0


	//   ....[4]....
        /*0144*/ 	.word	0x00009390


	//   ....[5]....
        /*0148*/ 	.word	0x000093c0


	//   ....[6]....
        /*014c*/ 	.word	0x000093e0


	//   ....[7]....
        /*0150*/ 	.word	0x0000e550


	//   ....[8]....
        /*0154*/ 	.word	0x0000e7f0


	//----- nvinfo : EIATTR_MAX_THREADS
	.align		4
.L_28:
        /*0158*/ 	.byte	0x04, 0x05
        /*015a*/ 	.short	(.L_30 - .L_29)
.L_29:
        /*015c*/ 	.word	0x00000100
        /*0160*/ 	.word	0x00000001
        /*0164*/ 	.word	0x00000001


	//----- nvinfo : EIATTR_CRS_STACK_SIZE
	.align		4
.L_30:
        /*0168*/ 	.byte	0x04, 0x1e
        /*016a*/ 	.short	(.L_32 - .L_31)
.L_31:
        /*016c*/ 	.word	0x00000000


	//----- nvinfo : EIATTR_CBANK_PARAM_SIZE
	.align		4
.L_32:
        /*0170*/ 	.byte	0x03, 0x19
        /*0172*/ 	.short	0x0470


	//----- nvinfo : EIATTR_PARAM_CBANK
	.align		4
        /*0174*/ 	.byte	0x04, 0x0a
        /*0176*/ 	.short	(.L_34 - .L_33)
	.align		4
.L_33:
        /*0178*/ 	.word	index@(.nv.constant0._ZN7cutlass13device_kernelINS_4conv6kernel13ConvUniversalINS1_16ConvProblemShapeILNS1_8OperatorE0ELi3EEENS1_10collective14CollectiveConvINS1_46MainloopSm90TmaGmmaWarpSpecializedImplicitGemmILS5_0ELi3ELi3EN4cute5tupleIJNSA_1CILi1EEESD_SD_EEENS1_36KernelImplicitTmaWarpSpecializedSm90ELi1EEENSB_IJNSC_ILi128EEESH_NSB_IJNSC_ILi64EEEEEEEEENS_10tfloat32_tESL_NSA_8TiledMMAINSA_8MMA_AtomIJNSA_4SM904GMMA30MMA_64x128x8_F32TF32TF32_SS_TNILNSP_7ScaleInE1ELSR_1EEEEEENSA_6LayoutISE_NSB_IJNSC_ILi0EEESV_SV_EEEEENSB_IJNSA_10UnderscoreESY_SY_EEEEENS7_6detail26Sm90ImplicitGemmTileTraitsINSA_20SM90_TMA_LOAD_IM2COLENSA_14ComposedLayoutINSA_7SwizzleILi3ELi4ELi3EEENSA_18smem_ptr_flag_bitsILi32EEENSU_INSB_IJNSB_IJNSC_ILi8EEENSC_ILi16EEEEEENSB_IJNSC_ILi32EEENSC_ILi2EEEEEENSB_IJSD_NSC_ILi3EEEEEEEEENSB_IJNSB_IJS1C_NSC_ILi512EEEEEENSB_IJSD_NSC_ILi256EEEEEENSB_IJSV_NSC_ILi8192EEEEEEEEEEEEEvEENS12_INSA_13SM90_TMA_LOADES1Q_vEEEENS_8epilogue10collective6detail29Sm90TmaWarpSpecializedAdapterINS1W_15DefaultEpilogueISL_NSB_IJNSB_IJllllEEESD_SV_EEES21_NS1V_6thread17LinearCombinationISL_Li1EffLNS22_9ScaleType4KindE0ELNS_15FloatRoundStyleE2ESL_EENS_4gemm15EpilogueDefaultEEEEEvvEEEEvNT_6ParamsE)
        /*017c*/ 	.short	0x0210
        /*017e*/ 	.short	0x0470


	//----- nvinfo : EIATTR_SW_WAR
	.align		4
.L_34:
        /*0180*/ 	.byte	0x04, 0x36
        /*0182*/ 	.short	(.L_36 - .L_35)
.L_35:
        /*0184*/ 	.word	0x00000008
.L_36:


//--------------------- .nv.callgraph             --------------------------
	.section	.nv.callgraph,"",@"SHT_CUDA_CALLGRAPH"
	.align	4
	.sectionentsize	8
	.align		4
        /*0000*/ 	.word	0x00000000
	.align		4
        /*0004*/ 	.word	0xffffffff
	.align		4
        /*0008*/ 	.word	0x00000000
	.align		4
        /*000c*/ 	.word	0xfffffffe
	.align		4
        /*0010*/ 	.word	0x00000000
	.align		4
        /*0014*/ 	.word	0xfffffffd
	.align		4
        /*0018*/ 	.word	0x00000000
	.align		4
        /*001c*/ 	.word	0xfffffffc


//--------------------- .nv.constant4             --------------------------
	.section	.nv.constant4,"a",@progbits
	.align	8
	.align		8
.nv.constant4:
        /*0000*/ 	.dword	_ZN39_INTERNAL_870420ec_4_k_cu_78f1c8ab_27834cuda3std3__45__cpo5beginE
	.align		8
        /*0008*/ 	.dword	_ZN39_INTERNAL_870420ec_4_k_cu_78f1c8ab_27834cuda3std3__45__cpo3endE
	.align		8
        /*0010*/ 	.dword	_ZN39_INTERNAL_870420ec_4_k_cu_78f1c8ab_27834cuda3std3__45__cpo6cbeginE
	.align		8
        /*0018*/ 	.dword	_ZN39_INTERNAL_870420ec_4_k_cu_78f1c8ab_27834cuda3std3__45__cpo4cendE
	.align		8
        /*0020*/ 	.dword	_ZN39_INTERNAL_870420ec_4_k_cu_78f1c8ab_27834cuda3std3__441_GLOBAL__N__870420ec_4_k_cu_78f1c8ab_27836ignoreE
	.align		8
        /*0028*/ 	.dword	_ZN39_INTERNAL_870420ec_4_k_cu_78f1c8ab_27834cuda3std3__419piecewise_constructE
	.align		8
        /*0030*/ 	.dword	_ZN39_INTERNAL_870420ec_4_k_cu_78f1c8ab_27834cuda3std3__48in_placeE
	.align		8
        /*0038*/ 	.dword	_ZN39_INTERNAL_870420ec_4_k_cu_78f1c8ab_27834cuda3std6ranges3__45__cpo4swapE
	.align		8
        /*0040*/ 	.dword	_ZN39_INTERNAL_870420ec_4_k_cu_78f1c8ab_27834cuda3std6ranges3__45__cpo9iter_moveE
	.align		8
        /*0048*/ 	.dword	_ZN39_INTERNAL_870420ec_4_k_cu_78f1c8ab_27834cute7productE
	.align		8
        /*0050*/ 	.dword	_ZN39_INTERNAL_870420ec_4_k_cu_78f1c8ab_27834cute1_E


//--------------------- .text._ZN7cutlass13device_kernelINS_4conv6kernel13ConvUniversalINS1_16ConvProblemShapeILNS1_8OperatorE0ELi3EEENS1_10collective14CollectiveConvINS1_46MainloopSm90TmaGmmaWarpSpecializedImplicitGemmILS5_0ELi3ELi3EN4cute5tupleIJNSA_1CILi1EEESD_SD_EEENS1_36KernelImplicitTmaWarpSpecializedSm90ELi1EEENSB_IJNSC_ILi128EEESH_NSB_IJNSC_ILi64EEEEEEEEENS_10tfloat32_tESL_NSA_8TiledMMAINSA_8MMA_AtomIJNSA_4SM904GMMA30MMA_64x128x8_F32TF32TF32_SS_TNILNSP_7ScaleInE1ELSR_1EEEEEENSA_6LayoutISE_NSB_IJNSC_ILi0EEESV_SV_EEEEENSB_IJNSA_10UnderscoreESY_SY_EEEEENS7_6detail26Sm90ImplicitGemmTileTraitsINSA_20SM90_TMA_LOAD_IM2COLENSA_14ComposedLayoutINSA_7SwizzleILi3ELi4ELi3EEENSA_18smem_ptr_flag_bitsILi32EEENSU_INSB_IJNSB_IJNSC_ILi8EEENSC_ILi16EEEEEENSB_IJNSC_ILi32EEENSC_ILi2EEEEEENSB_IJSD_NSC_ILi3EEEEEEEEENSB_IJNSB_IJS1C_NSC_ILi512EEEEEENSB_IJSD_NSC_ILi256EEEEEENSB_IJSV_NSC_ILi8192EEEEEEEEEEEEEvEENS12_INSA_13SM90_TMA_LOADES1Q_vEEEENS_8epilogue10collective6detail29Sm90TmaWarpSpecializedAdapterINS1W_15DefaultEpilogueISL_NSB_IJNSB_IJllllEEESD_SV_EEES21_NS1V_6thread17LinearCombinationISL_Li1EffLNS22_9ScaleType4KindE0ELNS_15FloatRoundStyleE2ESL_EENS_4gemm15EpilogueDefaultEEEEEvvEEEEvNT_6ParamsE --------------------------
	.section	.text._ZN7cutlass13device_kernelINS_4conv6kernel13ConvUniversalINS1_16ConvProblemShapeILNS1_8OperatorE0ELi3EEENS1_10collective14CollectiveConvINS1_46MainloopSm90TmaGmmaWarpSpecializedImplicitGemmILS5_0ELi3ELi3EN4cute5tupleIJNSA_1CILi1EEESD_SD_EEENS1_36KernelImplicitTmaWarpSpecializedSm90ELi1EEENSB_IJNSC_ILi128EEESH_NSB_IJNSC_ILi64EEEEEEEEENS_10tfloat32_tESL_NSA_8TiledMMAINSA_8MMA_AtomIJNSA_4SM904GMMA30MMA_64x128x8_F32TF32TF32_SS_TNILNSP_7ScaleInE1ELSR_1EEEEEENSA_6LayoutISE_NSB_IJNSC_ILi0EEESV_SV_EEEEENSB_IJNSA_10UnderscoreESY_SY_EEEEENS7_6detail26Sm90ImplicitGemmTileTraitsINSA_20SM90_TMA_LOAD_IM2COLENSA_14ComposedLayoutINSA_7SwizzleILi3ELi4ELi3EEENSA_18smem_ptr_flag_bitsILi32EEENSU_INSB_IJNSB_IJNSC_ILi8EEENSC_ILi16EEEEEENSB_IJNSC_ILi32EEENSC_ILi2EEEEEENSB_IJSD_NSC_ILi3EEEEEEEEENSB_IJNSB_IJS1C_NSC_ILi512EEEEEENSB_IJSD_NSC_ILi256EEEEEENSB_IJSV_NSC_ILi8192EEEEEEEEEEEEEvEENS12_INSA_13SM90_TMA_LOADES1Q_vEEEENS_8epilogue10collective6detail29Sm90TmaWarpSpecializedAdapterINS1W_15DefaultEpilogueISL_NSB_IJNSB_IJllllEEESD_SV_EEES21_NS1V_6thread17LinearCombinationISL_Li1EffLNS22_9ScaleType4KindE0ELNS_15FloatRoundStyleE2ESL_EENS_4gemm15EpilogueDefaultEEEEEvvEEEEvNT_6ParamsE,"ax",@progbits
	.align	128
.text._ZN7cutlass13device_kernelINS_4conv6kernel13ConvUniversalINS1_16ConvProblemShapeILNS1_8OperatorE0ELi3EEENS1_10collective14CollectiveConvINS1_46MainloopSm90TmaGmmaWarpSpecializedImplicitGemmILS5_0ELi3ELi3EN4cute5tupleIJNSA_1CILi1EEESD_SD_EEENS1_36KernelImplicitTmaWarpSpecializedSm90ELi1EEENSB_IJNSC_ILi128EEESH_NSB_IJNSC_ILi64EEEEEEEEENS_10tfloat32_tESL_NSA_8TiledMMAINSA_8MMA_AtomIJNSA_4SM904GMMA30MMA_64x128x8_F32TF32TF32_SS_TNILNSP_7ScaleInE1ELSR_1EEEEEENSA_6LayoutISE_NSB_IJNSC_ILi0EEESV_SV_EEEEENSB_IJNSA_10UnderscoreESY_SY_EEEEENS7_6detail26Sm90ImplicitGemmTileTraitsINSA_20SM90_TMA_LOAD_IM2COLENSA_14ComposedLayoutINSA_7SwizzleILi3ELi4ELi3EEENSA_18smem_ptr_flag_bitsILi32EEENSU_INSB_IJNSB_IJNSC_ILi8EEENSC_ILi16EEEEEENSB_IJNSC_ILi32EEENSC_ILi2EEEEEENSB_IJSD_NSC_ILi3EEEEEEEEENSB_IJNSB_IJS1C_NSC_ILi512EEEEEENSB_IJSD_NSC_ILi256EEEEEENSB_IJSV_NSC_ILi8192EEEEEEEEEEEEEvEENS12_INSA_13SM90_TMA_LOADES1Q_vEEEENS_8epilogue10collective6detail29Sm90TmaWarpSpecializedAdapterINS1W_15DefaultEpilogueISL_NSB_IJNSB_IJllllEEESD_SV_EEES21_NS1V_6thread17LinearCombinationISL_Li1EffLNS22_9ScaleType4KindE0ELNS_15FloatRoundStyleE2ESL_EENS_4gemm15EpilogueDefaultEEEEEvvEEEEvNT_6ParamsE:
        .type           _ZN7cutlass13device_kernelINS_4conv6kernel13ConvUniversalINS1_16ConvProblemShapeILNS1_8OperatorE0ELi3EEENS1_10collective14CollectiveConvINS1_46MainloopSm90TmaGmmaWarpSpecializedImplicitGemmILS5_0ELi3ELi3EN4cute5tupleIJNSA_1CILi1EEESD_SD_EEENS1_36KernelImplicitTmaWarpSpecializedSm90ELi1EEENSB_IJNSC_ILi128EEESH_NSB_IJNSC_ILi64EEEEEEEEENS_10tfloat32_tESL_NSA_8TiledMMAINSA_8MMA_AtomIJNSA_4SM904GMMA30MMA_64x128x8_F32TF32TF32_SS_TNILNSP_7ScaleInE1ELSR_1EEEEEENSA_6LayoutISE_NSB_IJNSC_ILi0EEESV_SV_EEEEENSB_IJNSA_10UnderscoreESY_SY_EEEEENS7_6detail26Sm90ImplicitGemmTileTraitsINSA_20SM90_TMA_LOAD_IM2COLENSA_14ComposedLayoutINSA_7SwizzleILi3ELi4ELi3EEENSA_18smem_ptr_flag_bitsILi32EEENSU_INSB_IJNSB_IJNSC_ILi8EEENSC_ILi16EEEEEENSB_IJNSC_ILi32EEENSC_ILi2EEEEEENSB_IJSD_NSC_ILi3EEEEEEEEENSB_IJNSB_IJS1C_NSC_ILi512EEEEEENSB_IJSD_NSC_ILi256EEEEEENSB_IJSV_NSC_ILi8192EEEEEEEEEEEEEvEENS12_INSA_13SM90_TMA_LOADES1Q_vEEEENS_8epilogue10collective6detail29Sm90TmaWarpSpecializedAdapterINS1W_15DefaultEpilogueISL_NSB_IJNSB_IJllllEEESD_SV_EEES21_NS1V_6thread17LinearCombinationISL_Li1EffLNS22_9ScaleType4KindE0ELNS_15FloatRoundStyleE2ESL_EENS_4gemm15EpilogueDefaultEEEEEvvEEEEvNT_6ParamsE,@function
        .size           _ZN7cutlass13device_kernelINS_4conv6kernel13ConvUniversalINS1_16ConvProblemShapeILNS1_8OperatorE0ELi3EEENS1_10collective14CollectiveConvINS1_46MainloopSm90TmaGmmaWarpSpecializedImplicitGemmILS5_0ELi3ELi3EN4cute5tupleIJNSA_1CILi1EEESD_SD_EEENS1_36KernelImplicitTmaWarpSpecializedSm90ELi1EEENSB_IJNSC_ILi128EEESH_NSB_IJNSC_ILi64EEEEEEEEENS_10tfloat32_tESL_NSA_8TiledMMAINSA_8MMA_AtomIJNSA_4SM904GMMA30MMA_64x128x8_F32TF32TF32_SS_TNILNSP_7ScaleInE1ELSR_1EEEEEENSA_6LayoutISE_NSB_IJNSC_ILi0EEESV_SV_EEEEENSB_IJNSA_10UnderscoreESY_SY_EEEEENS7_6detail26Sm90ImplicitGemmTileTraitsINSA_20SM90_TMA_LOAD_IM2COLENSA_14ComposedLayoutINSA_7SwizzleILi3ELi4ELi3EEENSA_18smem_ptr_flag_bitsILi32EEENSU_INSB_IJNSB_IJNSC_ILi8EEENSC_ILi16EEEEEENSB_IJNSC_ILi32EEENSC_ILi2EEEEEENSB_IJSD_NSC_ILi3EEEEEEEEENSB_IJNSB_IJS1C_NSC_ILi512EEEEEENSB_IJSD_NSC_ILi256EEEEEENSB_IJSV_NSC_ILi8192EEEEEEEEEEEEEvEENS12_INSA_13SM90_TMA_LOADES1Q_vEEEENS_8epilogue10collective6detail29Sm90TmaWarpSpecializedAdapterINS1W_15DefaultEpilogueISL_NSB_IJNSB_IJllllEEESD_SV_EEES21_NS1V_6thread17LinearCombinationISL_Li1EffLNS22_9ScaleType4KindE0ELNS_15FloatRoundStyleE2ESL_EENS_4gemm15EpilogueDefaultEEEEEvvEEEEvNT_6ParamsE,(.L_x_282 - _ZN7cutlass13device_kernelINS_4conv6kernel13ConvUniversalINS1_16ConvProblemShapeILNS1_8OperatorE0ELi3EEENS1_10collective14CollectiveConvINS1_46MainloopSm90TmaGmmaWarpSpecializedImplicitGemmILS5_0ELi3ELi3EN4cute5tupleIJNSA_1CILi1EEESD_SD_EEENS1_36KernelImplicitTmaWarpSpecializedSm90ELi1EEENSB_IJNSC_ILi128EEESH_NSB_IJNSC_ILi64EEEEEEEEENS_10tfloat32_tESL_NSA_8TiledMMAINSA_8MMA_AtomIJNSA_4SM904GMMA30MMA_64x128x8_F32TF32TF32_SS_TNILNSP_7ScaleInE1ELSR_1EEEEEENSA_6LayoutISE_NSB_IJNSC_ILi0EEESV_SV_EEEEENSB_IJNSA_10UnderscoreESY_SY_EEEEENS7_6detail26Sm90ImplicitGemmTileTraitsINSA_20SM90_TMA_LOAD_IM2COLENSA_14ComposedLayoutINSA_7SwizzleILi3ELi4ELi3EEENSA_18smem_ptr_flag_bitsILi32EEENSU_INSB_IJNSB_IJNSC_ILi8EEENSC_ILi16EEEEEENSB_IJNSC_ILi32EEENSC_ILi2EEEEEENSB_IJSD_NSC_ILi3EEEEEEEEENSB_IJNSB_IJS1C_NSC_ILi512EEEEEENSB_IJSD_NSC_ILi256EEEEEENSB_IJSV_NSC_ILi8192EEEEEEEEEEEEEvEENS12_INSA_13SM90_TMA_LOADES1Q_vEEEENS_8epilogue10collective6detail29Sm90TmaWarpSpecializedAdapterINS1W_15DefaultEpilogueISL_NSB_IJNSB_IJllllEEESD_SV_EEES21_NS1V_6thread17LinearCombinationISL_Li1EffLNS22_9ScaleType4KindE0ELNS_15FloatRoundStyleE2ESL_EENS_4gemm15EpilogueDefaultEEEEEvvEEEEvNT_6ParamsE)
        .other          _ZN7cutlass13device_kernelINS_4conv6kernel13ConvUniversalINS1_16ConvProblemShapeILNS1_8OperatorE0ELi3EEENS1_10collective14CollectiveConvINS1_46MainloopSm90TmaGmmaWarpSpecializedImplicitGemmILS5_0ELi3ELi3EN4cute5tupleIJNSA_1CILi1EEESD_SD_EEENS1_36KernelImplicitTmaWarpSpecializedSm90ELi1EEENSB_IJNSC_ILi128EEESH_NSB_IJNSC_ILi64EEEEEEEEENS_10tfloat32_tESL_NSA_8TiledMMAINSA_8MMA_AtomIJNSA_4SM904GMMA30MMA_64x128x8_F32TF32TF32_SS_TNILNSP_7ScaleInE1ELSR_1EEEEEENSA_6LayoutISE_NSB_IJNSC_ILi0EEESV_SV_EEEEENSB_IJNSA_10UnderscoreESY_SY_EEEEENS7_6detail26Sm90ImplicitGemmTileTraitsINSA_20SM90_TMA_LOAD_IM2COLENSA_14ComposedLayoutINSA_7SwizzleILi3ELi4ELi3EEENSA_18smem_ptr_flag_bitsILi32EEENSU_INSB_IJNSB_IJNSC_ILi8EEENSC_ILi16EEEEEENSB_IJNSC_ILi32EEENSC_ILi2EEEEEENSB_IJSD_NSC_ILi3EEEEEEEEENSB_IJNSB_IJS1C_NSC_ILi512EEEEEENSB_IJSD_NSC_ILi256EEEEEENSB_IJSV_NSC_ILi8192EEEEEEEEEEEEEvEENS12_INSA_13SM90_TMA_LOADES1Q_vEEEENS_8epilogue10collective6detail29Sm90TmaWarpSpecializedAdapterINS1W_15DefaultEpilogueISL_NSB_IJNSB_IJllllEEESD_SV_EEES21_NS1V_6thread17LinearCombinationISL_Li1EffLNS22_9ScaleType4KindE0ELNS_15FloatRoundStyleE2ESL_EENS_4gemm15EpilogueDefaultEEEEEvvEEEEvNT_6ParamsE,@"STO_CUDA_ENTRY STV_DEFAULT"
_ZN7cutlass13device_kernelINS_4conv6kernel13ConvUniversalINS1_16ConvProblemShapeILNS1_8OperatorE0ELi3EEENS1_10collective14CollectiveConvINS1_46MainloopSm90TmaGmmaWarpSpecializedImplicitGemmILS5_0ELi3ELi3EN4cute5tupleIJNSA_1CILi1EEESD_SD_EEENS1_36KernelImplicitTmaWarpSpecializedSm90ELi1EEENSB_IJNSC_ILi128EEESH_NSB_IJNSC_ILi64EEEEEEEEENS_10tfloat32_tESL_NSA_8TiledMMAINSA_8MMA_AtomIJNSA_4SM904GMMA30MMA_64x128x8_F32TF32TF32_SS_TNILNSP_7ScaleInE1ELSR_1EEEEEENSA_6LayoutISE_NSB_IJNSC_ILi0EEESV_SV_EEEEENSB_IJNSA_10UnderscoreESY_SY_EEEEENS7_6detail26Sm90ImplicitGemmTileTraitsINSA_20SM90_TMA_LOAD_IM2COLENSA_14ComposedLayoutINSA_7SwizzleILi3ELi4ELi3EEENSA_18smem_ptr_flag_bitsILi32EEENSU_INSB_IJNSB_IJNSC_ILi8EEENSC_ILi16EEEEEENSB_IJNSC_ILi32EEENSC_ILi2EEEEEENSB_IJSD_NSC_ILi3EEEEEEEEENSB_IJNSB_IJS1C_NSC_ILi512EEEEEENSB_IJSD_NSC_ILi256EEEEEENSB_IJSV_NSC_ILi8192EEEEEEEEEEEEEvEENS12_INSA_13SM90_TMA_LOADES1Q_vEEEENS_8epilogue10collective6detail29Sm90TmaWarpSpecializedAdapterINS1W_15DefaultEpilogueISL_NSB_IJNSB_IJllllEEESD_SV_EEES21_NS1V_6thread17LinearCombinationISL_Li1EffLNS22_9ScaleType4KindE0ELNS_15FloatRoundStyleE2ESL_EENS_4gemm15EpilogueDefaultEEEEEvvEEEEvNT_6ParamsE:
[----:B------:R-:W-:Y:S01]  /*0000*/  LDC R1, c[0x0][0x28] ;  /* 0x00000a00ff017b82 */ /* 0x000fe20000000800 */
[----:B------:R-:W0:Y:S01]  /*0010*/  S2R R6, SR_TID.X ;  /* 0x0000000000067919 */ /* 0x000e220000002100 */
[----:B------:R-:W-:Y:S01]  /*0020*/  ELECT P0, URZ, PT ;  /* 0x00000000003f782f */ /* 0x000fe20003800000 */
[----:B------:R-:W-:Y:S01]  /*0030*/  BSSY B0, `(.L_x_0) ;  /* 0x000000f000007945 */ /* 0x000fe20003800000 */
[--C-:B0-----:R-:W-:Y:S02]  /*0040*/  SHF.R.U32.HI R0, RZ, 0x5, R6.reuse ;  /* 0x00000005ff007819 */ /* 0x101fe40000011606 */
[----:B------:R-:W-:-:S03]  /*0050*/  SHF.R.U32.HI R3, RZ, 0x7, R6 ;  /* 0x00000007ff037819 */ /* 0x000fc60000011606 */
[----:B------:R-:W0:Y:S04]  /*0060*/  SHFL.IDX PT, R2, R0, RZ, 0x1f ;  /* 0x00001fff00027589 */ /* 0x000e2800000e0000 */
[----:B------:R1:W2:Y:S01]  /*0070*/  SHFL.IDX PT, R5, R3, RZ, 0x1f ;  /* 0x00001fff03057589 */ /* 0x0002a200000e0000 */
[----:B0-----:R-:W-:-:S13]  /*0080*/  ISETP.NE.OR P0, PT, R2, RZ, !P0 ;  /* 0x000000ff0200720c */ /* 0x001fda0004705670 */
[----:B-12---:R-:W-:Y:S05]  /*0090*/  @P0 BRA `(.L_x_1) ;  /* 0x0000000000200947 */ /* 0x006fea0003800000 */
[----:B------:R-:W-:Y:S02]  /*00a0*/  ULDC.64 UR4, c[0x0][0x198] ;  /* 0x0000660000047ab9 */ /* 0x000fe40000000a00 */
[----:B------:R-:W-:Y:S02]  /*00b0*/  UIADD3 UR6, UP0, UR4, 0xf0, URZ ;  /* 0x000000f004067890 */ /* 0x000fe4000ff1e03f */
[----:B------:R-:W-:Y:S02]  /*00c0*/  UIADD3 UR4, UP1, UR4, 0x270, URZ ;  /* 0x0000027004047890 */ /* 0x000fe4000ff3e03f */
[----:B------:R-:W-:Y:S02]  /*00d0*/  UIADD3.X UR7, URZ, UR5, URZ, UP0, !UPT ;  /* 0x000000053f077290 */ /* 0x000fe400087fe43f */
[----:B------:R-:W-:-:S07]  /*00e0*/  UIADD3.X UR5, URZ, UR5, URZ, UP1, !UPT ;  /* 0x000000053f057290 */ /* 0x000fce0008ffe43f */
[----:B------:R0:W-:Y:S02]  /*00f0*/  UTMACCTL.PF [UR6] ;  /* 0x00000000060079b9 */ /* 0x0001e40008040000 */
[----:B------:R0:W-:Y:S02]  /*0100*/  UTMACCTL.PF [UR4] ;  /* 0x00000000040079b9 */ /* 0x0001e40008040000 */
[----:B0-----:R-:W-:Y:S01]  /*0110*/  NOP ;  /* 0x0000000000007918 */ /* 0x001fe20000000000 */
.L_x_1:
[----:B------:R-:W-:Y:S05]  /*0120*/  BSYNC B0 ;  /* 0x0000000000007941 */ /* 0x000fea0003800000 */
.L_x_0:
[----:B------:R-:W0:Y:S01]  /*0130*/  SHFL.IDX PT, R0, R0, RZ, 0x1f ;  /* 0x00001fff00007589 */ /* 0x000e2200000e0000 */
[----:B------:R-:W-:-:S04]  /*0140*/  SHF.R.S32.HI R3, RZ, 0x1f, R2 ;  /* 0x0000001fff037819 */ /* 0x000fc80000011402 */
[----:B------:R-:W-:Y:S02]  /*0150*/  LEA.HI R3, R3, R2, RZ, 0x2 ;  /* 0x0000000203037211 */ /* 0x000fe400078f10ff */
[----:B0-----:R-:W-:-:S13]  /*0160*/  ISETP.NE.AND P0, PT, R0, RZ, PT ;  /* 0x000000ff0000720c */ /* 0x001fda0003f05270 */
[----:B------:R-:W-:Y:S05]  /*0170*/  @P0 BRA `(.L_x_2) ;  /* 0x0000000000500947 */ /* 0x000fea0003800000 */
[----:B------:R-:W0:Y:S01]  /*0180*/  S2UR UR8, SR_CgaCtaId ;  /* 0x00000000000879c3 */ /* 0x000e220000008800 */
[----:B------:R-:W-:Y:S01]  /*0190*/  UMOV UR4, 0x400 ;  /* 0x0000040000047882 */ /* 0x000fe20000000000 */
[----:B------:R-:W-:Y:S01]  /*01a0*/  UMOV UR5, 0x1 ;  /* 0x0000000100057882 */ /* 0x000fe20000000000 */
[----:B------:R-:W-:Y:S01]  /*01b0*/  UMOV UR6, 0x80 ;  /* 0x0000008000067882 */ /* 0x000fe20000000000 */
[----:B------:R-:W-:Y:S01]  /*01c0*/  ELECT P0, URZ, PT ;  /* 0x00000000003f782f */ /* 0x000fe20003800000 */
[----:B------:R-:W-:-:S04]  /*01d0*/  UIADD3 UR6, -UR6, 0x100000, URZ ;  /* 0x0010000006067890 */ /* 0x000fc8000fffe13f */
[----:B------:R-:W-:Y:S02]  /*01e0*/  USHF.L.U32 UR7, UR6, 0xb, URZ ;  /* 0x0000000b06077899 */ /* 0x000fe4000800063f */
[----:B------:R-:W-:Y:S02]  /*01f0*/  USHF.L.U32 UR6, UR6, 0x1, URZ ;  /* 0x0000000106067899 */ /* 0x000fe4000800063f */
[----:B0-----:R-:W-:Y:S02]  /*0200*/  ULEA UR8, UR8, UR4, 0x18 ;  /* 0x0000000408087291 */ /* 0x001fe4000f8ec03f */
[----:B------:R-:W-:-:S04]  /*0210*/  UIADD3 UR4, -UR5, 0x100000, URZ ;  /* 0x0010000005047890 */ /* 0x000fc8000fffe13f */
[----:B------:R-:W-:Y:S02]  /*0220*/  USHF.L.U32 UR5, UR4, 0xb, URZ ;  /* 0x0000000b04057899 */ /* 0x000fe4000800063f */
[----:B------:R-:W-:Y:S01]  /*0230*/  USHF.L.U32 UR4, UR4, 0x1, URZ ;  /* 0x0000000104047899 */ /* 0x000fe2000800063f */
[----:B------:R-:W0:Y:S11]  /*0240*/  FENCE.VIEW.ASYNC.S ;  /* 0x00000000000073c6 */ /* 0x000e360000000000 */
[----:B0-----:R0:W1:Y:S01]  /*0250*/  SYNCS.EXCH.64 URZ, [UR8+0x30000], UR4 ;  /* 0x03000004083f75b2 */ /* 0x0010620008000100 */
[----:B------:R0:W2:Y:S01]  /*0260*/  SYNCS.EXCH.64 URZ, [UR8+0x30018], UR6 ;  /* 0x03001806083f75b2 */ /* 0x0000a20008000100 */
[----:B------:R0:W3:Y:S01]  /*0270*/  SYNCS.EXCH.64 URZ, [UR8+0x30008], UR4 ;  /* 0x03000804083f75b2 */ /* 0x0000e20008000100 */
[----:B------:R0:W4:Y:S01]  /*0280*/  SYNCS.EXCH.64 URZ, [UR8+0x30020], UR6 ;  /* 0x03002006083f75b2 */ /* 0x0001220008000100 */
[----:B------:R0:W0:Y:S01]  /*0290*/  SYNCS.EXCH.64 URZ, [UR8+0x30010], UR4 ;  /* 0x03001004083f75b2 */ /* 0x0000220008000100 */
[----:B------:R0:W0:Y:S01]  /*02a0*/  SYNCS.EXCH.64 URZ, [UR8+0x30028], UR6 ;  /* 0x03002806083f75b2 */ /* 0x0000220008000100 */
[----:B------:R-:W-:Y:S01]  /*02b0*/  NOP ;  /* 0x0000000000007918 */ /* 0x000fe20000000000 */
.L_x_2:
[----:B0-----:R-:W-:Y:S01]  /*02c0*/  ULDC.64 UR4, c[0x0][0x618] ;  /* 0x0001860000047ab9 */ /* 0x001fe20000000a00 */
[----:B------:R-:W-:Y:S01]  /*02d0*/  LOP3.LUT R3, R3, 0xfffffffc, RZ, 0xc0, !PT ;  /* 0xfffffffc03037812 */ /* 0x000fe200078ec0ff */
[----:B------:R-:W-:Y:S01]  /*02e0*/  NOP ;  /* 0x0000000000007918 */ /* 0x000fe20000000000 */
[----:B------:R-:W-:Y:S01]  /*02f0*/  ISETP.NE.U32.AND P0, PT, RZ, UR4, PT ;  /* 0x00000004ff007c0c */ /* 0x000fe2000bf05070 */
[----:B------:R-:W-:Y:S01]  /*0300*/  NOP ;  /* 0x0000000000007918 */ /* 0x000fe20000000000 */
[----:B-1234-:R-:W-:Y:S01]  /*0310*/  BAR.SYNC.DEFER_BLOCKING 0x0 ;  /* 0x0000000000007b1d */ /* 0x01efe20000010000 */
[----:B------:R-:W-:Y:S01]  /*0320*/  IMAD.IADD R4, R2, 0x1, -R3 ;  /* 0x0000000102047824 */ /* 0x000fe200078e0a03 */
[----:B------:R-:W-:Y:S02]  /*0330*/  ISETP.NE.AND.EX P0, PT, RZ, UR5, PT, P0 ;  /* 0x00000005ff007c0c */ /* 0x000fe4000bf05300 */
[C---:B------:R-:W-:Y:S02]  /*0340*/  ISETP.NE.AND P2, PT, R5.reuse, 0x1, PT ;  /* 0x000000010500780c */ /* 0x040fe40003f45270 */
[----:B------:R-:W-:Y:S01]  /*0350*/  LOP3.LUT P1, RZ, R5, R4, RZ, 0xfc, !PT ;  /* 0x0000000405ff7212 */ /* 0x000fe2000782fcff */
[----:B------:R-:W-:-:S03]  /*0360*/  ULDC.64 UR14, c[0x0][0x208] ;  /* 0x00008200000e7ab9 */ /* 0x000fc60000000a00 */
[----:B------:R-:W-:-:S04]  /*0370*/  SEL R0, RZ, 0x1, P1 ;  /* 0x00000001ff007807 */ /* 0x000fc80000800000 */
[----:B------:R-:W-:Y:S01]  /*0380*/  SEL R0, R0, 0x2, P2 ;  /* 0x0000000200007807 */ /* 0x000fe20001000000 */
[----:B------:R-:W-:Y:S06]  /*0390*/  @!P0 BRA `(.L_x_3) ;  /* 0x00000000001c8947 */ /* 0x000fec0003800000 */
[----:B------:R-:W0:Y:S02]  /*03a0*/  LDC.64 R2, c[0x0][0x618] ;  /* 0x00018600ff027b82 */ /* 0x000e240000000a00 */
[----:B0-----:R-:W2:Y:S02]  /*03b0*/  LDG.E.64 R2, desc[UR14][R2.64] ;  /* 0x0000000e02027981 */ /* 0x001ea4000c1e1b00 */
[----:B--2---:R-:W-:-:S04]  /*03c0*/  ISETP.NE.U32.AND P0, PT, R2, RZ, PT ;  /* 0x000000ff0200720c */ /* 0x004fc80003f05070 */
[----:B------:R-:W-:-:S13]  /*03d0*/  ISETP.NE.AND.EX P0, PT, R3, RZ, PT, P0 ;  /* 0x000000ff0300720c */ /* 0x000fda0003f05300 */
[----:B------:R-:W-:Y:S05]  /*03e0*/  @!P0 BRA `(.L_x_3) ;  /* 0x0000000000088947 */ /* 0x000fea0003800000 */
[----:B------:R2:W5:Y:S01]  /*03f0*/  LD.E R8, desc[UR14][R2.64] ;  /* 0x0000000e02087980 */ /* 0x000562000c101900 */
[----:B------:R-:W-:Y:S05]  /*0400*/  BRA `(.L_x_4) ;  /* 0x0000000000207947 */ /* 0x000fea0003800000 */
.L_x_3:
[----:B------:R-:W-:Y:S02]  /*0410*/  ULDC.64 UR4, c[0x0][0x608] ;  /* 0x0001820000047ab9 */ /* 0x000fe40000000a00 */
[----:B------:R-:W-:-:S04]  /*0420*/  ISETP.NE.U32.AND P0, PT, RZ, UR4, PT ;  /* 0x00000004ff007c0c */ /* 0x000fc8000bf05070 */
[----:B------:R-:W-:-:S13]  /*0430*/  ISETP.NE.AND.EX P0, PT, RZ, UR5, PT, P0 ;  /* 0x00000005ff007c0c */ /* 0x000fda000bf05300 */
[----:B------:R-:W-:Y:S05]  /*0440*/  @!P0 BRA `(.L_x_5) ;  /* 0x00000000000c8947 */ /* 0x000fea0003800000 */
[----:B------:R-:W0:Y:S02]  /*0450*/  LDC.64 R8, c[0x0][0x608] ;  /* 0x00018200ff087b82 */ /* 0x000e240000000a00 */
[----:B0-----:R1:W5:Y:S01]  /*0460*/  LDG.E R8, desc[UR14][R8.64] ;  /* 0x0000000e08087981 */ /* 0x001362000c1e1900 */
[----:B------:R-:W-:Y:S05]  /*0470*/  BRA `(.L_x_4) ;  /* 0x0000000000047947 */ /* 0x000fea0003800000 */
.L_x_5:
[----:B------:R-:W0:Y:S02]  /*0480*/  LDC R8, c[0x0][0x600] ;  /* 0x00018000ff087b82 */ /* 0x000e240000000800 */
.L_x_4:
[----:B------:R-:W-:Y:S02]  /*0490*/  ULDC.64 UR4, c[0x0][0x620] ;  /* 0x0001880000047ab9 */ /* 0x000fe40000000a00 */
[----:B------:R-:W-:-:S04]  /*04a0*/  ISETP.NE.U32.AND P0, PT, RZ, UR4, PT ;  /* 0x00000004ff007c0c */ /* 0x000fc8000bf05070 */
[----:B------:R-:W-:-:S13]  /*04b0*/  ISETP.NE.AND.EX P0, PT, RZ, UR5, PT, P0 ;  /* 0x00000005ff007c0c */ /* 0x000fda000bf05300 */
[----:B------:R-:W-:Y:S05]  /*04c0*/  @!P0 BRA `(.L_x_6) ;  /* 0x00000000001c8947 */ /* 0x000fea0003800000 */
[----:B--2---:R-:W2:Y:S02]  /*04d0*/  LDC.64 R2, c[0x0][0x620] ;  /* 0x00018800ff027b82 */ /* 0x004ea40000000a00 */
[----:B--2---:R-:W2:Y:S02]  /*04e0*/  LDG.E.64 R2, desc[UR14][R2.64] ;  /* 0x0000000e02027981 */ /* 0x004ea4000c1e1b00 */
[----:B--2---:R-:W-:-:S04]  /*04f0*/  ISETP.NE.U32.AND P0, PT, R2, RZ, PT ;  /* 0x000000ff0200720c */ /* 0x004fc80003f05070 */
[----:B------:R-:W-:-:S13]  /*0500*/  ISETP.NE.AND.EX P0, PT, R3, RZ, PT, P0 ;  /* 0x000000ff0300720c */ /* 0x000fda0003f05300 */
[----:B------:R-:W-:Y:S05]  /*0510*/  @!P0 BRA `(.L_x_6) ;  /* 0x0000000000088947 */ /* 0x000fea0003800000 */
[----:B-1----:R4:W5:Y:S01]  /*0520*/  LD.E R9, desc[UR14][R2.64] ;  /* 0x0000000e02097980 */ /* 0x002962000c101900 */
[----:B------:R-:W-:Y:S05]  /*0530*/  BRA `(.L_x_7) ;  /* 0x0000000000207947 */ /* 0x000fea0003800000 */
.L_x_6:
[----:B------:R-:W-:Y:S02]  /*0540*/  ULDC.64 UR4, c[0x0][0x610] ;  /* 0x0001840000047ab9 */ /* 0x000fe40000000a00 */
[----:B------:R-:W-:-:S04]  /*0550*/  ISETP.NE.U32.AND P0, PT, RZ, UR4, PT ;  /* 0x00000004ff007c0c */ /* 0x000fc8000bf05070 */
[----:B------:R-:W-:-:S13]  /*0560*/  ISETP.NE.AND.EX P0, PT, RZ, UR5, PT, P0 ;  /* 0x00000005ff007c0c */ /* 0x000fda000bf05300 */
[----:B------:R-:W-:Y:S05]  /*0570*/  @!P0 BRA `(.L_x_8) ;  /* 0x00000000000c8947 */ /* 0x000fea0003800000 */
[----:B--2---:R-:W1:Y:S02]  /*0580*/  LDC.64 R2, c[0x0][0x610] ;  /* 0x00018400ff027b82 */ /* 0x004e640000000a00 */
[----:B-1----:R3:W5:Y:S01]  /*0590*/  LDG.E R9, desc[UR14][R2.64] ;  /* 0x0000000e02097981 */ /* 0x002762000c1e1900 */
[----:B------:R-:W-:Y:S05]  /*05a0*/  BRA `(.L_x_7) ;  /* 0x0000000000047947 */ /* 0x000fea0003800000 */
.L_x_8:
[----:B-1----:R-:W1:Y:S02]  /*05b0*/  LDC R9, c[0x0][0x604] ;  /* 0x00018100ff097b82 */ /* 0x002e640000000800 */
.L_x_7:
[----:B--234-:R-:W2:Y:S01]  /*05c0*/  LDC R2, c[0x0][0x3e8] ;  /* 0x0000fa00ff027b82 */ /* 0x01cea20000000800 */
[----:B------:R-:W-:Y:S01]  /*05d0*/  ULDC UR4, c[0x0][0x3dc] ;  /* 0x0000f70000047ab9 */ /* 0x000fe20000000800 */
[----:B------:R-:W-:Y:S01]  /*05e0*/  ULDC.64 UR6, c[0x0][0x3e0] ;  /* 0x0000f80000067ab9 */ /* 0x000fe20000000a00 */
[----:B------:R-:W-:Y:S01]  /*05f0*/  UIADD3 UR4, UR4, 0x3f, URZ ;  /* 0x0000003f04047890 */ /* 0x000fe2000fffe03f */
[----:B------:R-:W-:Y:S01]  /*0600*/  ISETP.NE.AND P0, PT, R5, RZ, PT ;  /* 0x000000ff0500720c */ /* 0x000fe20003f05270 */
[----:B------:R-:W-:Y:S02]  /*0610*/  UIMAD UR6, UR7, UR6, URZ ;  /* 0x00000006070672a4 */ /* 0x000fe4000f8e023f */
[----:B------:R-:W-:-:S04]  /*0620*/  USHF.R.S32.HI UR5, URZ, 0x1f, UR4 ;  /* 0x0000001f3f057899 */ /* 0x000fc80008011404 */
[----:B------:R-:W-:-:S04]  /*0630*/  ULEA.HI UR5, UR5, UR4, URZ, 0x6 ;  /* 0x0000000405057291 */ /* 0x000fc8000f8f303f */
[----:B------:R-:W-:-:S06]  /*0640*/  USHF.R.S32.HI UR8, URZ, 0x6, UR5 ;  /* 0x000000063f087899 */ /* 0x000fcc0008011405 */
[----:B------:R-:W-:Y:S02]  /*0650*/  IMAD.U32 R32, RZ, RZ, UR8 ;  /* 0x00000008ff207e24 */ /* 0x000fe4000f8e00ff */
[----:B--2---:R-:W-:-:S04]  /*0660*/  IMAD R2, R2, UR6, RZ ;  /* 0x0000000602027c24 */ /* 0x004fc8000f8e02ff */
[----:B------:R-:W-:Y:S01]  /*0670*/  IMAD R2, R2, UR8, RZ ;  /* 0x0000000802027c24 */ /* 0x000fe2000f8e02ff */
[----:B------:R-:W-:Y:S06]  /*0680*/  @!P0 BRA `(.L_x_9) ;  /* 0x0000008c00508947 */ /* 0x000fec0003800000 */
[----:B------:R-:W-:-:S13]  /*0690*/  ISETP.NE.AND P0, PT, R5, 0x1, PT ;  /* 0x000000010500780c */ /* 0x000fda0003f05270 */
[----:B------:R-:W-:Y:S05]  /*06a0*/  @P0 EXIT ;  /* 0x000000000000094d */ /* 0x000fea0003800000 */
[----:B------:R-:W-:Y:S01]  /*06b0*/  ISETP.GE.AND P0, PT, R2, 0x1, PT ;  /* 0x000000010200780c */ /* 0x000fe20003f06270 */
[----:B------:R-:W-:Y:S01]  /*06c0*/  UMOV UR4, URZ ;  /* 0x0000003f00047c82 */ /* 0x000fe20008000000 */
[----:B------:R-:W-:Y:S02]  /*06d0*/  CS2R R86, SRZ ;  /* 0x0000000000567805 */ /* 0x000fe4000001ff00 */
[----:B------:R-:W-:Y:S02]  /*06e0*/  CS2R R88, SRZ ;  /* 0x0000000000587805 */ /* 0x000fe4000001ff00 */
[----:B------:R-:W-:Y:S02]  /*06f0*/  CS2R R90, SRZ ;  /* 0x00000000005a7805 */ /* 0x000fe4000001ff00 */
[----:B------:R-:W-:Y:S02]  /*0700*/  CS2R R92, SRZ ;  /* 0x00000000005c7805 */ /* 0x000fe4000001ff00 */
[----:B------:R-:W-:-:S02]  /*0710*/  CS2R R94, SRZ ;  /* 0x00000000005e7805 */ /* 0x000fc4000001ff00 */
[----:B------:R-:W-:Y:S02]  /*0720*/  CS2R R96, SRZ ;  /* 0x0000000000607805 */ /* 0x000fe4000001ff00 */
        /* <DEDUP_REMOVED lines=57> */
[----:B------:R-:W-:Y:S01]  /*0ac0*/  CS2R R84, SRZ ;  /* 0x0000000000547805 */ /* 0x000fe2000001ff00 */
[----:B------:R-:W-:Y:S06]  /*0ad0*/  @!P0 BRA `(.L_x_10) ;  /* 0x0000000400588947 */ /* 0x000fec0003800000 */
[----:B------:R-:W-:-:S04]  /*0ae0*/  LOP3.LUT R3, R0, 0x1, RZ, 0xfc, !PT ;  /* 0x0000000100037812 */ /* 0x000fc800078efcff */
[----:B------:R-:W-:-:S13]  /*0af0*/  ISETP.NE.AND P1, PT, R3, 0x3, PT ;  /* 0x000000030300780c */ /* 0x000fda0003f25270 */
[----:B------:R-:W-:Y:S05]  /*0b00*/  @!P1 BRA `(.L_x_11) ;  /* 0x0000000000049947 */ /* 0x000fea0003800000 */
[----:B------:R-:W-:Y:S01]  /*0b10*/  BPT.TRAP 0x1 ;  /* 0x000000040000795c */ /* 0x000fe20000300000 */
.L_x_11:
[----:B------:R-:W2:Y:S01]  /*0b20*/  S2UR UR5, SR_CgaCtaId ;  /* 0x00000000000579c3 */ /* 0x000ea20000008800 */
[----:B------:R-:W-:Y:S01]  /*0b30*/  SHF.L.U32 R3, RZ, 0x1f, RZ ;  /* 0x0000001fff037819 */ /* 0x000fe200000006ff */
[----:B------:R-:W-:Y:S02]  /*0b40*/  UMOV UR4, 0x400 ;  /* 0x0000040000047882 */ /* 0x000fe40000000000 */
[----:B--2---:R-:W-:-:S12]  /*0b50*/  ULEA UR4, UR5, UR4, 0x18 ;  /* 0x0000000405047291 */ /* 0x004fd8000f8ec03f */
.L_x_12:
[----:B--2---:R-:W-:-:S04]  /*0b60*/  IMAD.U32 R4, RZ, RZ, UR4 ;  /* 0x00000004ff047e24 */ /* 0x004fc8000f8e00ff */
[----:B------:R2:W3:Y:S03]  /*0b70*/  SYNCS.PHASECHK.TRANS64.TRYWAIT P1, [R4+URZ+0x30000], R3 ;  /* 0x03000003040075a7 */ /* 0x0004e6000802017f */
[----:B---3--:R-:W-:Y:S05]  /*0b80*/  @!P1 NANOSLEEP.SYNCS 0x989680 ;  /* 0x009896800000995d */ /* 0x008fea0003900000 */
[----:B------:R-:W3:Y:S02]  /*0b90*/  @!P1 SYNCS.PHASECHK.TRANS64 P1, [R4+URZ+0x30000], R3 ;  /* 0x03000003040095a7 */ /* 0x000ee4000802007f */
[----:B---3--:R-:W-:Y:S05]  /*0ba0*/  @!P1 BRA `(.L_x_12) ;  /* 0xfffffffc00ec9947 */ /* 0x008fea000383ffff */
[----:B------:R-:W-:Y:S01]  /*0bb0*/  UIADD3 UR5, UR4, 0x18000, URZ ;  /* 0x0001800004057890 */ /* 0x000fe2000fffe03f */
[----:B------:R-:W-:Y:S01]  /*0bc0*/  WARPGROUP.ARRIVE ;  /* 0x00000000000079c5 */ /* 0x000fe20000000000 */
[----:B------:R-:W-:Y:S02]  /*0bd0*/  USHF.R.U32.HI UR4, URZ, 0x4, UR4 ;  /* 0x000000043f047899 */ /* 0x000fe40008011604 */
[----:B------:R-:W-:Y:S02]  /*0be0*/  USHF.R.U32.HI UR5, URZ, 0x4, UR5 ;  /* 0x000000043f057899 */ /* 0x000fe40008011605 */
[----:B------:R-:W-:Y:S02]  /*0bf0*/  ULOP3.LUT UR4, UR4, 0x3fff, URZ, 0xc0, !UPT ;  /* 0x00003fff04047892 */ /* 0x000fe4000f8ec03f */
[----:B------:R-:W-:Y:S02]  /*0c00*/  ULOP3.LUT UR5, UR5, 0x3fff, URZ, 0xc0, !UPT ;  /* 0x00003fff05057892 */ /* 0x000fe4000f8ec03f */
[----:B------:R-:W-:-:S02]  /*0c10*/  ULOP3.LUT UR4, UR4, 0x10000, URZ, 0xfc, !UPT ;  /* 0x0001000004047892 */ /* 0x000fc4000f8efc3f */
[----:B------:R-:W-:Y:S01]  /*0c20*/  ULOP3.LUT UR6, UR5, 0x10000, URZ, 0xfc, !UPT ;  /* 0x0001000005067892 */ /* 0x000fe2000f8efc3f */
[----:B------:R-:W-:Y:S02]  /*0c30*/  UMOV UR7, 0x40000080 ;  /* 0x4000008000077882 */ /* 0x000fe40000000000 */
[----:B------:R-:W-:Y:S01]  /*0c40*/  UMOV UR5, 0x40000080 ;  /* 0x4000008000057882 */ /* 0x000fe20000000000 */
[----:B------:R-:W-:Y:S01]  /*0c50*/  UIADD3 UR8, UR4, 0x400, URZ ;  /* 0x0000040004087890 */ /* 0x000fe2000fffe03f */
[----:B------:R-:W-:Y:S02]  /*0c60*/  UMOV UR11, UR7 ;  /* 0x00000007000b7c82 */ /* 0x000fe40008000000 */
[----:B------:R-:W-:Y:S01]  /*0c70*/  UMOV UR10, UR6 ;  /* 0x00000006000a7c82 */ /* 0x000fe20008000000 */
[----:B------:R-:W-:Y:S01]  /*0c80*/  UMOV UR9, 0x40000080 ;  /* 0x4000008000097882 */ /* 0x000fe20000000000 */
[----:B------:R-:W-:-:S12]  /*0c90*/  HGMMA.64x128x8.F32.TF32 R88, gdesc[UR4], RZ, !UPT ;  /* 0x05e00000045879f0 */ /* 0x000fd8000c7028ff */
[----:B------:R-:W-:Y:S01]  /*0ca0*/  HGMMA.64x128x8.F32.TF32 R24, gdesc[UR8], RZ, !UPT ;  /* 0x05e00000081879f0 */ /* 0x000fe2000c7028ff */
[----:B------:R-:W-:Y:S02]  /*0cb0*/  UIADD3 UR8, UR4, 0x2, URZ ;  /* 0x0000000204087890 */ /* 0x000fe4000fffe03f */
[----:B------:R-:W-:Y:S01]  /*0cc0*/  UIADD3 UR10, UR6, 0x2, URZ ;  /* 0x00000002060a7890 */ /* 0x000fe2000fffe03f */
[----:B------:R-:W-:Y:S01]  /*0cd0*/  UMOV UR9, 0x40000080 ;  /* 0x4000008000097882 */ /* 0x000fe20000000000 */
[----:B------:R-:W-:-:S07]  /*0ce0*/  UMOV UR11, 0x40000080 ;  /* 0x40000080000b7882 */ /* 0x000fce0000000000 */
[----:B------:R-:W-:Y:S01]  /*0cf0*/  HGMMA.64x128x8.F32.TF32 R88, gdesc[UR8], R88 ;  /* 0x05e00000085879f0 */ /* 0x000fe20008702858 */
[----:B------:R-:W-:Y:S01]  /*0d00*/  UIADD3 UR8, UR4, 0x402, URZ ;  /* 0x0000040204087890 */ /* 0x000fe2000fffe03f */
[----:B------:R-:W-:-:S10]  /*0d10*/  UMOV UR9, 0x40000080 ;  /* 0x4000008000097882 */ /* 0x000fd40000000000 */
[----:B------:R-:W-:Y:S01]  /*0d20*/  HGMMA.64x128x8.F32.TF32 R24, gdesc[UR8], R24 ;  /* 0x05e00000081879f0 */ /* 0x000fe20008702818 */
        /* <DEDUP_REMOVED lines=46> */
[----:B------:R-:W-:Y:S02]  /*1010*/  UMOV UR9, 0x40000080 ;  /* 0x4000008000097882 */ /* 0x000fe40000000000 */
[----:B------:R-:W-:-:S08]  /*1020*/  UMOV UR4, 0x1 ;  /* 0x0000000100047882 */ /* 0x000fd00000000000 */
[----:B------:R-:W-:Y:S03]  /*1030*/  HGMMA.64x128x8.F32.TF32 R24, gdesc[UR8], R24, gsb0 ;  /* 0x05e00000081879f0 */ /* 0x000fe60008002818 */
.L_x_10:
[----:B--2---:R-:W-:-:S05]  /*1040*/  VIMNMX R3, R2, 0x1, PT ;  /* 0x0000000102037848 */ /* 0x004fca0003fe0100 */
[----:B------:R-:W-:-:S05]  /*1050*/  IMAD.IADD R4, R2, 0x1, -R3 ;  /* 0x0000000102047824 */ /* 0x000fca00078e0a03 */
[----:B------:R-:W-:-:S13]  /*1060*/  ISETP.GE.AND P1, PT, R4, 0x1, PT ;  /* 0x000000010400780c */ /* 0x000fda0003f26270 */
[----:B------:R-:W-:Y:S05]  /*1070*/  @!P1 BRA `(.L_x_13) ;  /* 0x0000000400c89947 */ /* 0x000fea0003800000 */
[----:B------:R-:W2:Y:S01]  /*1080*/  S2UR UR5, SR_CgaCtaId ;  /* 0x00000000000579c3 */ /* 0x000ea20000008800 */
[----:B------:R-:W-:Y:S01]  /*1090*/  UMOV UR6, 0x400 ;  /* 0x0000040000067882 */ /* 0x000fe20000000000 */
[----:B------:R-:W-:Y:S01]  /*10a0*/  LOP3.LUT R7, R0, 0x1, RZ, 0xfc, !PT ;  /* 0x0000000100077812 */ /* 0x000fe200078efcff */
[----:B------:R-:W-:Y:S01]  /*10b0*/  IMAD.MOV.U32 R5, RZ, RZ, RZ ;  /* 0x000000ffff057224 */ /* 0x000fe200078e00ff */
[----:B------:R-:W-:Y:S01]  /*10c0*/  UISETP.NE.U32.AND UP0, UPT, UR4, URZ, UPT ;  /* 0x0000003f0400728c */ /* 0x000fe2000bf05070 */
[----:B------:R-:W-:Y:S01]  /*10d0*/  IMAD.MOV.U32 R2, RZ, RZ, R4 ;  /* 0x000000ffff027224 */ /* 0x000fe200078e0004 */
[----:B--2---:R-:W-:-:S04]  /*10e0*/  ULEA UR6, UR5, UR6, 0x18 ;  /* 0x0000000605067291 */ /* 0x004fc8000f8ec03f */
[----:B------:R-:W-:Y:S02]  /*10f0*/  UIADD3 UR7, UR6, 0x18000, URZ ;  /* 0x0001800006077890 */ /* 0x000fe4000fffe03f */
[----:B------:R-:W-:Y:S02]  /*1100*/  USHF.R.U32.HI UR5, URZ, 0x4, UR6 ;  /* 0x000000043f057899 */ /* 0x000fe40008011606 */
[----:B------:R-:W-:Y:S02]  /*1110*/  USHF.R.U32.HI UR7, URZ, 0x4, UR7 ;  /* 0x000000043f077899 */ /* 0x000fe40008011607 */
[----:B------:R-:W-:Y:S02]  /*1120*/  ULOP3.LUT UR5, UR5, 0x3fff, URZ, 0xc0, !UPT ;  /* 0x00003fff05057892 */ /* 0x000fe4000f8ec03f */
[----:B------:R-:W-:Y:S02]  /*1130*/  ULOP3.LUT UR8, UR7, 0x3fff, URZ, 0xc0, !UPT ;  /* 0x00003fff07087892 */ /* 0x000fe4000f8ec03f */
[----:B------:R-:W-:-:S02]  /*1140*/  ULOP3.LUT UR7, UR5, 0x10000, URZ, 0xfc, !UPT ;  /* 0x0001000005077892 */ /* 0x000fc4000f8efc3f */
[----:B------:R-:W-:Y:S01]  /*1150*/  ULOP3.LUT UR8, UR8, 0x10000, URZ, 0xfc, !UPT ;  /* 0x0001000008087892 */ /* 0x000fe2000f8efc3f */
[----:B------:R-:W-:-:S11]  /*1160*/  UMOV UR5, URZ ;  /* 0x0000003f00057c82 */ /* 0x000fd60008000000 */
.L_x_18:
[----:B------:R-:W-:-:S13]  /*1170*/  ISETP.NE.AND P2, PT, R7, 0x3, PT ;  /* 0x000000030700780c */ /* 0x000fda0003f45270 */
[----:B--2---:R-:W-:Y:S05]  /*1180*/  @!P2 BRA `(.L_x_14) ;  /* 0x000000000004a947 */ /* 0x004fea0003800000 */
[----:B------:R-:W-:Y:S01]  /*1190*/  BPT.TRAP 0x1 ;  /* 0x000000040000795c */ /* 0x000fe20000300000 */
.L_x_14:
[----:B------:R-:W-:Y:S01]  /*11a0*/  SHF.L.U32 R3, R5, 0x1f, RZ ;  /* 0x0000001f05037819 */ /* 0x000fe200000006ff */
[----:B------:R-:W-:-:S12]  /*11b0*/  ULEA UR9, UR4, UR6, 0x3 ;  /* 0x0000000604097291 */ /* 0x000fd8000f8e183f */
.L_x_15:
[----:B--2---:R-:W-:-:S04]  /*11c0*/  IMAD.U32 R6, RZ, RZ, UR9 ;  /* 0x00000009ff067e24 */ /* 0x004fc8000f8e00ff */
[----:B------:R2:W3:Y:S03]  /*11d0*/  SYNCS.PHASECHK.TRANS64.TRYWAIT P1, [R6+URZ+0x30000], R3 ;  /* 0x03000003060075a7 */ /* 0x0004e6000802017f */
[----:B---3--:R-:W-:Y:S05]  /*11e0*/  @!P1 NANOSLEEP.SYNCS 0x989680 ;  /* 0x009896800000995d */ /* 0x008fea0003900000 */
[----:B------:R-:W3:Y:S02]  /*11f0*/  @!P1 SYNCS.PHASECHK.TRANS64 P1, [R6+URZ+0x30000], R3 ;  /* 0x03000003060095a7 */ /* 0x000ee4000802007f */
[----:B---3--:R-:W-:Y:S05]  /*1200*/  @!P1 BRA `(.L_x_15) ;  /* 0xfffffffc00ec9947 */ /* 0x008fea000383ffff */
[----:B------:R-:W-:Y:S01]  /*1210*/  ULEA UR12, UR4, UR7, 0xb ;  /* 0x00000007040c7291 */ /* 0x000fe2000f8e583f */
[----:B------:R-:W-:Y:S01]  /*1220*/  WARPGROUP.ARRIVE ;  /* 0x00000000000079c5 */ /* 0x000fe20000000000 */
[----:B------:R-:W-:Y:S01]  /*1230*/  ULEA UR10, UR4, UR8, 0xb ;  /* 0x00000008040a7291 */ /* 0x000fe2000f8e583f */
[----:B------:R-:W-:Y:S01]  /*1240*/  UMOV UR17, 0x40000080 ;  /* 0x4000008000117882 */ /* 0x000fe20000000000 */
[----:B------:R-:W-:-:S03]  /*1250*/  UMOV UR19, 0x40000080 ;  /* 0x4000008000137882 */ /* 0x000fc60000000000 */
[----:B------:R-:W-:Y:S02]  /*1260*/  UMOV UR16, UR12 ;  /* 0x0000000c00107c82 */ /* 0x000fe40008000000 */
[----:B------:R-:W-:Y:S02]  /*1270*/  UMOV UR18, UR10 ;  /* 0x0000000a00127c82 */ /* 0x000fe40008000000 */
[----:B------:R-:W-:Y:S01]  /*1280*/  HGMMA.64x128x8.F32.TF32 R88, gdesc[UR16], R88, UP0 ;  /* 0x05e00000105879f0 */ /* 0x000fe2000bf02858 */
[----:B------:R-:W-:Y:S01]  /*1290*/  UIADD3 UR16, UR12, 0x400, URZ ;  /* 0x000004000c107890 */ /* 0x000fe2000fffe03f */
[----:B------:R-:W-:-:S10]  /*12a0*/  UMOV UR17, 0x40000080 ;  /* 0x4000008000117882 */ /* 0x000fd40000000000 */
[----:B------:R-:W-:Y:S01]  /*12b0*/  HGMMA.64x128x8.F32.TF32 R24, gdesc[UR16], R24, UP0 ;  /* 0x05e00000101879f0 */ /* 0x000fe2000bf02818 */
        /* <DEDUP_REMOVED lines=55> */
[----:B------:R-:W-:Y:S03]  /*1630*/  HGMMA.64x128x8.F32.TF32 R24, gdesc[UR16], R24, gsb0 ;  /* 0x05e00000101879f0 */ /* 0x000fe60008002818 */
[----:B------:R-:W-:Y:S02]  /*1640*/  WARPGROUP.DEPBAR.LE gsb0, 0x1 ;  /* 0x00008000000079c5 */ /* 0x000fe40000010100 */
[----:B------:R-:W-:Y:S05]  /*1650*/  @!P2 BRA `(.L_x_16) ;  /* 0x000000000004a947 */ /* 0x000fea0003800000 */
[----:B------:R-:W-:Y:S01]  /*1660*/  BPT.TRAP 0x1 ;  /* 0x000000040000795c */ /* 0x000fe20000300000 */
.L_x_16:
[----:B------:R-:W-:Y:S01]  /*1670*/  ULEA UR9, UR5, UR6, 0x3 ;  /* 0x0000000605097291 */ /* 0x000fe2000f8e183f */
[----:B------:R-:W-:-:S03]  /*1680*/  ISETP.GT.U32.AND P1, PT, R0, 0x1, PT ;  /* 0x000000010000780c */ /* 0x000fc60003f24070 */
[----:B------:R-:W-:-:S04]  /*1690*/  UIADD3 UR9, UR9, 0x30018, URZ ;  /* 0x0003001809097890 */ /* 0x000fc8000fffe03f */
[----:B------:R-:W-:-:S09]  /*16a0*/  UPRMT UR9, URZ, 0x654, UR9 ;  /* 0x000006543f097896 */ /* 0x000fd20008000009 */
[----:B------:R-:W-:Y:S01]  /*16b0*/  SYNCS.ARRIVE.TRANS64.RED.A1T0 RZ, [UR9], RZ ;  /* 0x000000ffffff79a7 */ /* 0x000fe20008100409 */
[----:B------:R-:W-:Y:S05]  /*16c0*/  @P1 BRA `(.L_x_17) ;  /* 0x0000000000041947 */ /* 0x000fea0003800000 */
[----:B------:R-:W-:Y:S01]  /*16d0*/  BPT.TRAP 0x1 ;  /* 0x000000040000795c */ /* 0x000fe20000300000 */
.L_x_17:
[----:B------:R-:W-:Y:S01]  /*16e0*/  UIADD3 UR4, UR4, 0x1, URZ ;  /* 0x0000000104047890 */ /* 0x000fe2000fffe03f */
[C---:B------:R-:W-:Y:S01]  /*16f0*/  ISETP.GT.AND P1, PT, R2.reuse, 0x1, PT ;  /* 0x000000010200780c */ /* 0x040fe20003f24270 */
[----:B------:R-:W-:Y:S01]  /*1700*/  UIADD3 UR5, UR5, 0x1, URZ ;  /* 0x0000000105057890 */ /* 0x000fe2000fffe03f */
[----:B------:R-:W-:Y:S01]  /*1710*/  VIADD R2, R2, 0xffffffff ;  /* 0xffffffff02027836 */ /* 0x000fe20000000000 */
[----:B------:R-:W-:Y:S02]  /*1720*/  UISETP.NE.AND UP0, UPT, UR4, 0x3, UPT ;  /* 0x000000030400788c */ /* 0x000fe4000bf05270 */
[----:B------:R-:W-:Y:S02]  /*1730*/  UISETP.NE.AND UP1, UPT, UR5, 0x3, UPT ;  /* 0x000000030500788c */ /* 0x000fe4000bf25270 */
[----:B------:R-:W-:Y:S02]  /*1740*/  USEL UR9, URZ, 0x1, UP0 ;  /* 0x000000013f097887 */ /* 0x000fe40008000000 */
[----:B------:R-:W-:-:S02]  /*1750*/  USEL UR4, UR4, URZ, UP0 ;  /* 0x0000003f04047287 */ /* 0x000fc40008000000 */
[----:B------:R-:W-:Y:S02]  /*1760*/  USEL UR5, UR5, URZ, UP1 ;  /* 0x0000003f05057287 */ /* 0x000fe40008800000 */
[----:B------:R-:W-:Y:S01]  /*1770*/  UPLOP3.LUT UP0, UPT, UPT, UPT, UPT, 0x80, 0x0 ;  /* 0x000000000000789c */ /* 0x000fe20003f0f070 */
[----:B------:R-:W-:Y:S01]  /*1780*/  LOP3.LUT R5, R5, UR9, RZ, 0x3c, !PT ;  /* 0x0000000905057c12 */ /* 0x000fe2000f8e3cff */
[----:B------:R-:W-:Y:S09]  /*1790*/  @P1 BRA `(.L_x_18) ;  /* 0xfffffff800741947 */ /* 0x000ff2000383ffff */
.L_x_13:
[----:B------:R-:W-:Y:S02]  /*17a0*/  WARPGROUP.DEPBAR.LE gsb0, 0x0 ;  /* 0x00008000000079c5 */ /* 0x000fe40000010000 */
[----:B------:R-:W-:Y:S05]  /*17b0*/  @!P0 BRA `(.L_x_19) ;  /* 0x0000000000448947 */ /* 0x000fea0003800000 */
[----:B------:R-:W-:-:S04]  /*17c0*/  LOP3.LUT R2, R0, 0x1, RZ, 0xfc, !PT ;  /* 0x0000000100027812 */ /* 0x000fc800078efcff */
[----:B------:R-:W-:-:S13]  /*17d0*/  ISETP.NE.AND P0, PT, R2, 0x3, PT ;  /* 0x000000030200780c */ /* 0x000fda0003f05270 */
[----:B------:R-:W-:Y:S05]  /*17e0*/  @!P0 BRA `(.L_x_20) ;  /* 0x0000000000048947 */ /* 0x000fea0003800000 */
[----:B------:R-:W-:Y:S01]  /*17f0*/  BPT.TRAP 0x1 ;  /* 0x000000040000795c */ /* 0x000fe20000300000 */
.L_x_20:
[----:B------:R-:W3:Y:S01]  /*1800*/  S2R R5, SR_CgaCtaId ;  /* 0x0000000000057919 */ /* 0x000ee20000008800 */
[----:B--2---:R-:W-:Y:S01]  /*1810*/  IMAD.WIDE.U32 R2, R4, -0x55555555, RZ ;  /* 0xaaaaaaab04027825 */ /* 0x004fe200078e00ff */
[----:B------:R-:W-:Y:S02]  /*1820*/  MOV R2, 0x400 ;  /* 0x0000040000027802 */ /* 0x000fe40000000f00 */
[----:B------:R-:W-:Y:S02]  /*1830*/  ISETP.GT.U32.AND P0, PT, R0, 0x1, PT ;  /* 0x000000010000780c */ /* 0x000fe40003f04070 */
[----:B------:R-:W-:-:S05]  /*1840*/  SHF.R.U32.HI R3, RZ, 0x1, R3 ;  /* 0x00000001ff037819 */ /* 0x000fca0000011603 */
[----:B------:R-:W-:Y:S01]  /*1850*/  IMAD R4, R3, -0x3, R4 ;  /* 0xfffffffd03047824 */ /* 0x000fe200078e0204 */
[----:B---3--:R-:W-:-:S05]  /*1860*/  LEA R5, R5, R2, 0x18 ;  /* 0x0000000205057211 */ /* 0x008fca00078ec0ff */
[----:B------:R-:W-:-:S04]  /*1870*/  IMAD R4, R4, 0x8, R5 ;  /* 0x0000000804047824 */ /* 0x000fc800078e0205 */
[----:B------:R-:W-:-:S05]  /*1880*/  VIADD R4, R4, 0x30018 ;  /* 0x0003001804047836 */ /* 0x000fca0000000000 */
[----:B------:R-:W-:-:S04]  /*1890*/  PRMT R4, RZ, 0x654, R4 ;  /* 0x00000654ff047816 */ /* 0x000fc80000000004 */
[----:B------:R3:W-:Y:S01]  /*18a0*/  SYNCS.ARRIVE.TRANS64.RED.A1T0 RZ, [R4+URZ], RZ ;  /* 0x000000ff04ff79a7 */ /* 0x0007e2000810043f */
[----:B------:R-:W-:Y:S05]  /*18b0*/  @P0 BRA `(.L_x_19) ;  /* 0x0000000000040947 */ /* 0x000fea0003800000 */
[----:B------:R-:W-:Y:S01]  /*18c0*/  BPT.TRAP 0x1 ;  /* 0x000000040000795c */ /* 0x000fe20000300000 */
.L_x_19:
[----:B--2---:R-:W2:Y:S01]  /*18d0*/  S2R R3, SR_TID.X ;  /* 0x0000000000037919 */ /* 0x004ea20000002100 */
[----:B------:R-:W-:Y:S01]  /*18e0*/  ULDC.64 UR4, c[0x0][0x280] ;  /* 0x0000a00000047ab9 */ /* 0x000fe20000000a00 */
[----:B------:R-:W4:Y:S01]  /*18f0*/  S2R R6, SR_CTAID.Y ;  /* 0x0000000000067919 */ /* 0x000f220000002600 */
[----:B------:R-:W3:Y:S01]  /*1900*/  S2R R15, SR_CTAID.X ;  /* 0x00000000000f7919 */ /* 0x000ee20000002500 */
[----:B--2---:R-:W-:-:S04]  /*1910*/  SHF.R.S32.HI R0, RZ, 0x1f, R3 ;  /* 0x0000001fff007819 */ /* 0x004fc80000011403 */
[----:B------:R-:W-:Y:S01]  /*1920*/  LEA.HI R0, R0, R3, RZ, 0x7 ;  /* 0x0000000300007211 */ /* 0x000fe200078f38ff */
[----:B----4-:R-:W-:-:S03]  /*1930*/  IMAD.SHL.U32 R6, R6, 0x80, RZ ;  /* 0x0000008006067824 */ /* 0x010fc600078e00ff */
[----:B------:R-:W-:Y:S01]  /*1940*/  LOP3.LUT R0, R0, 0xffffff80, RZ, 0xc0, !PT ;  /* 0xffffff8000007812 */ /* 0x000fe200078ec0ff */
[----:B---3--:R-:W-:Y:S01]  /*1950*/  IMAD.SHL.U32 R4, R15, 0x80, RZ ;  /* 0x000000800f047824 */ /* 0x008fe200078e00ff */
[----:B------:R-:W-:-:S03]  /*1960*/  ISETP.GE.AND P0, PT, R6, UR5, PT ;  /* 0x0000000506007c0c */ /* 0x000fc6000bf06270 */
[----:B------:R-:W-:Y:S01]  /*1970*/  IMAD.IADD R0, R3, 0x1, -R0 ;  /* 0x0000000103007824 */ /* 0x000fe200078e0a00 */
[----:B------:R-:W-:-:S04]  /*1980*/  ISETP.GE.OR P0, PT, R4, UR4, P0 ;  /* 0x0000000404007c0c */ /* 0x000fc80008706670 */
[----:B------:R-:W-:-:S04]  /*1990*/  SHF.R.S32.HI R3, RZ, 0x1f, R0 ;  /* 0x0000001fff037819 */ /* 0x000fc80000011400 */
[----:B------:R-:W-:-:S04]  /*19a0*/  LEA.HI R2, R3, R0, RZ, 0x2 ;  /* 0x0000000003027211 */ /* 0x000fc800078f10ff */
[--C-:B------:R-:W-:Y:S02]  /*19b0*/  SHF.R.S32.HI R10, RZ, 0x2, R2.reuse ;  /* 0x00000002ff0a7819 */ /* 0x100fe40000011402 */
[----:B------:R-:W-:-:S04]  /*19c0*/  SHF.R.S32.HI R5, RZ, 0x1f, R2 ;  /* 0x0000001fff057819 */ /* 0x000fc80000011402 */
[----:B------:R-:W-:-:S04]  /*19d0*/  LEA.HI R5, R5, R10, RZ, 0x3 ;  /* 0x0000000a05057211 */ /* 0x000fc800078f18ff */
[----:B------:R-:W-:Y:S01]  /*19e0*/  LOP3.LUT R11, R5, 0xfffffff8, RZ, 0xc0, !PT ;  /* 0xfffffff8050b7812 */ /* 0x000fe200078ec0ff */
[----:B------:R-:W-:Y:S06]  /*19f0*/  @P0 EXIT ;  /* 0x000000000000094d */ /* 0x000fec0003800000 */
[----:B------:R-:W2:Y:S01]  /*1a00*/  LDC.64 R16, c[0x0][0x658] ;  /* 0x00019600ff107b82 */ /* 0x000ea20000000a00 */
[----:B------:R-:W-:Y:S01]  /*1a10*/  IMAD.IADD R10, R10, 0x1, -R11 ;  /* 0x000000010a0a7824 */ /* 0x000fe200078e0a0b */
[----:B------:R-:W-:Y:S02]  /*1a20*/  LOP3.LUT R5, R2, 0x7ffffffc, RZ, 0xc0, !PT ;  /* 0x7ffffffc02057812 */ /* 0x000fe400078ec0ff */
[----:B------:R-:W-:Y:S02]  /*1a30*/  LEA.HI R3, R3, R0, RZ, 0x5 ;  /* 0x0000000003037211 */ /* 0x000fe400078f28ff */
[----:B------:R-:W-:Y:S01]  /*1a40*/  SHF.R.S32.HI R11, RZ, 0x1f, R10 ;  /* 0x0000001fff0b7819 */ /* 0x000fe2000001140a */
[----:B------:R-:W-:Y:S01]  /*1a50*/  IMAD.IADD R5, R0, 0x1, -R5 ;  /* 0x0000000100057824 */ /* 0x000fe200078e0a05 */
[----:B------:R-:W-:Y:S02]  /*1a60*/  SHF.R.S32.HI R13, RZ, 0x5, R3 ;  /* 0x00000005ff0d7819 */ /* 0x000fe40000011403 */
[----:B-1---5:R-:W-:Y:S01]  /*1a70*/  FSETP.NEU.AND P1, PT, R9, RZ, PT ;  /* 0x000000ff0900720b */ /* 0x022fe20003f2d000 */
[----:B------:R-:W-:-:S02]  /*1a80*/  IMAD.SHL.U32 R7, R5, 0x2, RZ ;  /* 0x0000000205077824 */ /* 0x000fc400078e00ff */
[----:B------:R-:W-:-:S03]  /*1a90*/  IMAD.WIDE R2, R15, 0x80, R10 ;  /* 0x000000800f027825 */ /* 0x000fc600078e020a */
[----:B------:R-:W-:Y:S01]  /*1aa0*/  SHF.R.S32.HI R11, RZ, 0x1f, R7 ;  /* 0x0000001fff0b7819 */ /* 0x000fe20000011407 */
[C---:B------:R-:W-:Y:S01]  /*1ab0*/  IMAD R5, R13.reuse, -0x10, -R4 ;  /* 0xfffffff00d057824 */ /* 0x040fe200078e0a04 */
[C---:B------:R-:W-:Y:S01]  /*1ac0*/  IADD3 R4, P0, R6.reuse, R7, RZ ;  /* 0x0000000706047210 */ /* 0x040fe20007f1e0ff */
[----:B------:R-:W-:Y:S01]  /*1ad0*/  IMAD.WIDE R2, R13, 0x10, R2 ;  /* 0x000000100d027825 */ /* 0x000fe200078e0202 */
[----:B------:R-:W-:Y:S02]  /*1ae0*/  IADD3 R0, -R7, UR5, -R6 ;  /* 0x0000000507007c10 */ /* 0x000fe4000fffe906 */
[----:B------:R-:W-:Y:S02]  /*1af0*/  IADD3 R10, R5, UR4, -R10 ;  /* 0x00000004050a7c10 */ /* 0x000fe4000fffe80a */
[----:B------:R-:W-:Y:S01]  /*1b00*/  LEA.HI.X.SX32 R5, R6, R11, 0x1, P0 ;  /* 0x0000000b06057211 */ /* 0x000fe200000f0eff */
[-C--:B--2---:R-:W-:Y:S01]  /*1b10*/  IMAD R6, R3, R16.reuse, RZ ;  /* 0x0000001003067224 */ /* 0x084fe200078e02ff */
[----:B------:R-:W-:Y:S01]  /*1b20*/  ISETP.GT.AND P3, PT, R10, RZ, PT ;  /* 0x000000ff0a00720c */ /* 0x000fe20003f64270 */
[C---:B------:R-:W-:Y:S01]  /*1b30*/  IMAD.SHL.U32 R19, R16.reuse, 0x8, RZ ;  /* 0x0000000810137824 */ /* 0x040fe200078e00ff */
[----:B------:R-:W-:Y:S01]  /*1b40*/  SHF.L.U64.HI R18, R16, 0x3, R17 ;  /* 0x0000000310127819 */ /* 0x000fe20000010211 */
[----:B------:R-:W-:Y:S01]  /*1b50*/  IMAD.WIDE.U32 R14, R2, R16, R4 ;  /* 0x00000010020e7225 */ /* 0x000fe200078e0004 */
[----:B------:R-:W-:-:S02]  /*1b60*/  SHF.L.U64.HI R11, R16, 0x6, R17 ;  /* 0x00000006100b7819 */ /* 0x000fc40000010211 */
[----:B------:R-:W-:Y:S01]  /*1b70*/  ISETP.GT.AND P0, PT, R0, RZ, P3 ;  /* 0x000000ff0000720c */ /* 0x000fe20001f04270 */
[----:B------:R-:W-:Y:S02]  /*1b80*/  IMAD R7, R2, R17, R6 ;  /* 0x0000001102077224 */ /* 0x000fe400078e0206 */
[----:B------:R-:W-:Y:S02]  /*1b90*/  IMAD.SHL.U32 R16, R16, 0x40, RZ ;  /* 0x0000004010107824 */ /* 0x000fe400078e00ff */
[----:B------:R-:W-:Y:S01]  /*1ba0*/  IMAD.IADD R17, R15, 0x1, R7 ;  /* 0x000000010f117824 */ /* 0x000fe200078e0207 */
[----:B------:R-:W-:Y:S07]  /*1bb0*/  @!P1 BRA `(.L_x_21) ;  /* 0x0000005000d09947 */ /* 0x000fee0003800000 */
[----:B------:R-:W-:Y:S01]  /*1bc0*/  ULDC.64 UR6, c[0x0][0x630] ;  /* 0x00018c0000067ab9 */ /* 0x000fe20000000a00 */
[----:B------:R-:W-:Y:S01]  /*1bd0*/  ULDC.64 UR8, c[0x0][0x628] ;  /* 0x00018a0000087ab9 */ /* 0x000fe20000000a00 */
[----:B------:R-:W-:Y:S01]  /*1be0*/  IMAD R13, R3, UR6, RZ ;  /* 0x00000006030d7c24 */ /* 0x000fe2000f8e02ff */
[----:B------:R-:W-:Y:S01]  /*1bf0*/  ULDC.64 UR4, c[0x0][0x650] ;  /* 0x0001940000047ab9 */ /* 0x000fe20000000a00 */
[----:B------:R-:W-:-:S04]  /*1c00*/  IMAD.WIDE.U32 R6, R2, UR6, R4 ;  /* 0x0000000602067c25 */ /* 0x000fc8000f8e0004 */
[----:B------:R-:W-:Y:S01]  /*1c10*/  IMAD R153, R2, UR7, R13 ;  /* 0x0000000702997c24 */ /* 0x000fe2000f8e020d */
[----:B------:R-:W-:-:S03]  /*1c20*/  LEA R12, P1, R6, UR8, 0x2 ;  /* 0x00000008060c7c11 */ /* 0x000fc6000f8210ff */
[----:B------:R-:W-:-:S05]  /*1c30*/  IMAD.IADD R7, R7, 0x1, R153 ;  /* 0x0000000107077824 */ /* 0x000fca00078e0299 */
[----:B------:R-:W-:-:S05]  /*1c40*/  LEA.HI.X R13, R6, UR9, R7, 0x2, P1 ;  /* 0x00000009060d7c11 */ /* 0x000fca00088f1407 */
[----:B------:R-:W2:Y:S01]  /*1c50*/  @P0 LDG.E.LTC128B R15, desc[UR14][R12.64] ;  /* 0x0000000e0c0f0981 */ /* 0x000ea2000c1e1920 */
[----:B------:R-:W-:Y:S01]  /*1c60*/  ISETP.GT.AND P1, PT, R0, 0x1, P3 ;  /* 0x000000010000780c */ /* 0x000fe20001f24270 */
[----:B------:R-:W-:Y:S01]  /*1c70*/  BSSY B0, `(.L_x_22) ;  /* 0x000000b000007945 */ /* 0x000fe20003800000 */
[----:B--2---:R-:W-:-:S05]  /*1c80*/  LOP3.LUT R6, R15, 0xffffe000, RZ, 0xc0, !PT ;  /* 0xffffe0000f067812 */ /* 0x004fca00078ec0ff */
[----:B------:R-:W-:Y:S01]  /*1c90*/  FMUL R7, R6, R9 ;  /* 0x0000000906077220 */ /* 0x000fe20000400000 */
[----:B------:R-:W-:-:S03]  /*1ca0*/  LEA R6, P2, R14, UR4, 0x2 ;  /* 0x000000040e067c11 */ /* 0x000fc6000f8410ff */
[----:B0-----:R-:W-:Y:S01]  /*1cb0*/  FFMA R21, R88, R8, R7 ;  /* 0x0000000858157223 */ /* 0x001fe20000000007 */
[----:B------:R-:W-:Y:S01]  /*1cc0*/  LEA.HI.X R7, R14, UR5, R17, 0x2, P2 ;  /* 0x000000050e077c11 */ /* 0x000fe200090f1411 */
[----:B------:R-:W-:-:S03]  /*1cd0*/  IMAD.MOV.U32 R17, RZ, RZ, R15 ;  /* 0x000000ffff117224 */ /* 0x000fc600078e000f */
[----:B------:R-:W-:-:S05]  /*1ce0*/  F2FP.TF32.F32.PACK_B R21, R21 ;  /* 0x00000015ff15723e */ /* 0x000fca00024050ff */
[----:B------:R0:W-:Y:S01]  /*1cf0*/  @P0 STG.E desc[UR14][R6.64], R21 ;  /* 0x0000001506000986 */ /* 0x0001e2000c10190e */
[----:B------:R-:W-:Y:S05]  /*1d00*/  @!P1 BRA `(.L_x_23) ;  /* 0x0000000000049947 */ /* 0x000fea0003800000 */
[----:B------:R1:W5:Y:S02]  /*1d10*/  LDG.E.LTC128B R17, desc[UR14][R12.64+0x4] ;  /* 0x0000040e0c117981 */ /* 0x000364000c1e1920 */
.L_x_23:
[----:B------:R-:W-:Y:S05]  /*1d20*/  BSYNC B0 ;  /* 0x0000000000007941 */ /* 0x000fea0003800000 */
.L_x_22:
[----:B------:R-:W-:Y:S01]  /*1d30*/  USHF.L.U32 UR4, UR6, 0x3, URZ ;  /* 0x0000000306047899 */ /* 0x000fe2000800063f */
[----:B-----5:R-:W-:Y:S01]  /*1d40*/  LOP3.LUT R22, R17, 0xffffe000, RZ, 0xc0, !PT ;  /* 0xffffe00011167812 */ /* 0x020fe200078ec0ff */
[----:B------:R-:W-:Y:S01]  /*1d50*/  USHF.L.U64.HI UR5, UR6, 0x3, UR7 ;  /* 0x0000000306057899 */ /* 0x000fe20008010207 */
[----:B------:R-:W-:Y:S01]  /*1d60*/  ISETP.GT.AND P0, PT, R10, 0x8, PT ;  /* 0x000000080a00780c */ /* 0x000fe20003f04270 */
[----:B------:R-:W-:Y:S02]  /*1d70*/  IMAD.MOV.U32 R88, RZ, RZ, R17 ;  /* 0x000000ffff587224 */ /* 0x000fe400078e0011 */
[----:B------:R-:W-:Y:S02]  /*1d80*/  IMAD.U32 R14, RZ, RZ, UR4 ;  /* 0x00000004ff0e7e24 */ /* 0x000fe4000f8e00ff */
[----:B------:R-:W-:Y:S01]  /*1d90*/  FMUL R22, R22, R9 ;  /* 0x0000000916167220 */ /* 0x000fe20000400000 */
[----:B------:R-:W-:Y:S01]  /*1da0*/  IMAD.U32 R15, RZ, RZ, UR5 ;  /* 0x00000005ff0f7e24 */ /* 0x000fe2000f8e00ff */
[----:B------:R-:W-:-:S02]  /*1db0*/  ISETP.GT.AND P2, PT, R0, RZ, P0 ;  /* 0x000000ff0000720c */ /* 0x000fc40000744270 */
[----:B------:R-:W-:Y:S01]  /*1dc0*/  FFMA R89, R89, R8, R22 ;  /* 0x0000000859597223 */ /* 0x000fe20000000016 */
[----:B0-----:R-:W-:-:S04]  /*1dd0*/  IMAD.WIDE.U32 R20, R2, UR6, R14 ;  /* 0x0000000602147c25 */ /* 0x001fc8000f8e000e */
[----:B------:R-:W-:Y:S02]  /*1de0*/  F2FP.TF32.F32.PACK_B R89, R89 ;  /* 0x00000059ff59723e */ /* 0x000fe400024050ff */
[----:B------:R-:W-:-:S03]  /*1df0*/  IADD3 R23, P4, R4, R20, RZ ;  /* 0x0000001404177210 */ /* 0x000fc60007f9e0ff */
[----:B------:R0:W-:Y:S01]  /*1e00*/  @P1 STG.E desc[UR14][R6.64+0x4], R89 ;  /* 0x0000045906001986 */ /* 0x0001e2000c10190e */
[----:B------:R-:W-:Y:S02]  /*1e10*/  IADD3.X R22, R5, R153, R21, P4, !PT ;  /* 0x0000009905167210 */ /* 0x000fe400027fe415 */
[----:B------:R-:W-:-:S04]  /*1e20*/  LEA R20, P4, R23, UR8, 0x2 ;  /* 0x0000000817147c11 */ /* 0x000fc8000f8810ff */
[----:B------:R-:W-:-:S05]  /*1e30*/  LEA.HI.X R21, R23, UR9, R22, 0x2, P4 ;  /* 0x0000000917157c11 */ /* 0x000fca000a0f1416 */
[----:B------:R-:W2:Y:S01]  /*1e40*/  @P2 LDG.E.LTC128B R88, desc[UR14][R20.64] ;  /* 0x0000000e14582981 */ /* 0x000ea2000c1e1920 */
[C---:B------:R-:W-:Y:S01]  /*1e50*/  IMAD.SHL.U32 R17, R19.reuse, 0x4, RZ ;  /* 0x0000000413117824 */ /* 0x040fe200078e00ff */
[----:B------:R-:W-:Y:S01]  /*1e60*/  SHF.L.U64.HI R19, R19, 0x2, R18 ;  /* 0x0000000213137819 */ /* 0x000fe20000010212 */
[----:B------:R-:W-:Y:S01]  /*1e70*/  BSSY B0, `(.L_x_24) ;  /* 0x000000b000007945 */ /* 0x000fe20003800000 */
[----:B------:R-:W-:Y:S02]  /*1e80*/  ISETP.GT.AND P1, PT, R0, 0x1, P0 ;  /* 0x000000010000780c */ /* 0x000fe40000724270 */
[----:B--2---:R-:W-:-:S05]  /*1e90*/  LOP3.LUT R22, R88, 0xffffe000, RZ, 0xc0, !PT ;  /* 0xffffe00058167812 */ /* 0x004fca00078ec0ff */
[----:B------:R-:W-:Y:S01]  /*1ea0*/  FMUL R23, R22, R9 ;  /* 0x0000000916177220 */ /* 0x000fe20000400000 */
[----:B------:R-:W-:-:S03]  /*1eb0*/  IADD3 R22, P4, R17, R6, RZ ;  /* 0x0000000611167210 */ /* 0x000fc60007f9e0ff */
[----:B------:R-:W-:Y:S02]  /*1ec0*/  FFMA R153, R90, R8, R23 ;  /* 0x000000085a997223 */ /* 0x000fe40000000017 */
[----:B------:R-:W-:-:S03]  /*1ed0*/  IMAD.X R23, R19, 0x1, R7, P4 ;  /* 0x0000000113177824 */ /* 0x000fc600020e0607 */
[----:B------:R-:W-:-:S05]  /*1ee0*/  F2FP.TF32.F32.PACK_B R153, R153 ;  /* 0x00000099ff99723e */ /* 0x000fca00024050ff */
[----:B------:R0:W-:Y:S01]  /*1ef0*/  @P2 STG.E desc[UR14][R22.64], R153 ;  /* 0x0000009916002986 */ /* 0x0001e2000c10190e */
[----:B------:R-:W-:Y:S05]  /*1f00*/  @!P1 BRA `(.L_x_25) ;  /* 0x0000000000049947 */ /* 0x000fea0003800000 */
[----:B------:R2:W5:Y:S02]  /*1f10*/  LDG.E.LTC128B R88, desc[UR14][R20.64+0x4] ;  /* 0x0000040e14587981 */ /* 0x000564000c1e1920 */
.L_x_25:
[----:B------:R-:W-:Y:S05]  /*1f20*/  BSYNC B0 ;  /* 0x0000000000007941 */ /* 0x000fea0003800000 */
.L_x_24:
[----:B-----5:R-:W-:Y:S01]  /*1f30*/  LOP3.LUT R18, R88, 0xffffe000, RZ, 0xc0, !PT ;  /* 0xffffe00058127812 */ /* 0x020fe200078ec0ff */
[----:B------:R-:W-:Y:S01]  /*1f40*/  BSSY B0, `(.L_x_26) ;  /* 0x0000008000007945 */ /* 0x000fe20003800000 */
[----:B------:R-:W-:-:S03]  /*1f50*/  ISETP.GT.AND P2, PT, R0, 0x8, P3 ;  /* 0x000000080000780c */ /* 0x000fc60001f44270 */
[----:B------:R-:W-:-:S04]  /*1f60*/  FMUL R18, R18, R9 ;  /* 0x0000000912127220 */ /* 0x000fc80000400000 */
[----:B------:R-:W-:-:S05]  /*1f70*/  FFMA R91, R91, R8, R18 ;  /* 0x000000085b5b7223 */ /* 0x000fca0000000012 */
[----:B------:R-:W-:-:S05]  /*1f80*/  F2FP.TF32.F32.PACK_B R91, R91 ;  /* 0x0000005bff5b723e */ /* 0x000fca00024050ff */
[----:B------:R3:W-:Y:S01]  /*1f90*/  @P1 STG.E desc[UR14][R22.64+0x4], R91 ;  /* 0x0000045b16001986 */ /* 0x0007e2000c10190e */
[----:B------:R-:W-:Y:S05]  /*1fa0*/  @!P2 BRA `(.L_x_27) ;  /* 0x000000000004a947 */ /* 0x000fea0003800000 */
[----:B------:R4:W5:Y:S02]  /*1fb0*/  LDG.E.LTC128B R88, desc[UR14][R12.64+0x20] ;  /* 0x0000200e0c587981 */ /* 0x000964000c1e1920 */
.L_x_27:
[----:B------:R-:W-:Y:S05]  /*1fc0*/  BSYNC B0 ;  /* 0x0000000000007941 */ /* 0x000fea0003800000 */
.L_x_26:
[----:B-----5:R-:W-:Y:S01]  /*1fd0*/  LOP3.LUT R18, R88, 0xffffe000, RZ, 0xc0, !PT ;  /* 0xffffe00058127812 */ /* 0x020fe200078ec0ff */
[----:B------:R-:W-:Y:S01]  /*1fe0*/  BSSY B0, `(.L_x_28) ;  /* 0x0000008000007945 */ /* 0x000fe20003800000 */
[----:B------:R-:W-:-:S03]  /*1ff0*/  ISETP.GT.AND P1, PT, R0, 0x9, P3 ;  /* 0x000000090000780c */ /* 0x000fc60001f24270 */
[----:B0-----:R-:W-:-:S04]  /*2000*/  FMUL R89, R18, R9 ;  /* 0x0000000912597220 */ /* 0x001fc80000400000 */
[----:B------:R-:W-:-:S05]  /*2010*/  FFMA R89, R92, R8, R89 ;  /* 0x000000085c597223 */ /* 0x000fca0000000059 */
[----:B------:R-:W-:-:S05]  /*2020*/  F2FP.TF32.F32.PACK_B R89, R89 ;  /* 0x00000059ff59723e */ /* 0x000fca00024050ff */
[----:B------:R0:W-:Y:S01]  /*2030*/  @P2 STG.E desc[UR14][R6.64+0x20], R89 ;  /* 0x0000205906002986 */ /* 0x0001e2000c10190e */
[----:B------:R-:W-:Y:S05]  /*2040*/  @!P1 BRA `(.L_x_29) ;  /* 0x0000000000049947 */ /* 0x000fea0003800000 */
[----:B------:R0:W5:Y:S02]  /*2050*/  LDG.E.LTC128B R88, desc[UR14][R12.64+0x24] ;  /* 0x0000240e0c587981 */ /* 0x000164000c1e1920 */
.L_x_29:
[----:B------:R-:W-:Y:S05]  /*2060*/  BSYNC B0 ;  /* 0x0000000000007941 */ /* 0x000fea0003800000 */
.L_x_28:
        /* <DEDUP_REMOVED lines=9> */
.L_x_31:
[----:B------:R-:W-:Y:S05]  /*2100*/  BSYNC B0 ;  /* 0x0000000000007941 */ /* 0x000fea0003800000 */
.L_x_30:
        /* <DEDUP_REMOVED lines=9> */
.L_x_33:
[----:B------:R-:W-:Y:S05]  /*21a0*/  BSYNC B0 ;  /* 0x0000000000007941 */ /* 0x000fea0003800000 */
.L_x_32:
        /* <DEDUP_REMOVED lines=9> */
.L_x_35:
[----:B------:R-:W-:Y:S05]  /*2240*/  BSYNC B0 ;  /* 0x0000000000007941 */ /* 0x000fea0003800000 */
.L_x_34:
        /* <DEDUP_REMOVED lines=9> */
.L_x_37:
[----:B------:R-:W-:Y:S05]  /*22e0*/  BSYNC B0 ;  /* 0x0000000000007941 */ /* 0x000fea0003800000 */
.L_x_36:
        /* <DEDUP_REMOVED lines=9> */
.L_x_39:
[----:B------:R-:W-:Y:S05]  /*2380*/  BSYNC B0 ;  /* 0x0000000000007941 */ /* 0x000fea0003800000 */
.L_x_38:
        /* <DEDUP_REMOVED lines=9> */
.L_x_41:
[----:B------:R-:W-:Y:S05]  /*2420*/  BSYNC B0 ;  /* 0x0000000000007941 */ /* 0x000fea0003800000 */
.L_x_40:
        /* <DEDUP_REMOVED lines=9> */
.L_x_43:
[----:B------:R-:W-:Y:S05]  /*24c0*/  BSYNC B0 ;  /* 0x0000000000007941 */ /* 0x000fea0003800000 */
.L_x_42:
        /* <DEDUP_REMOVED lines=9> */
.L_x_45:
[----:B------:R-:W-:Y:S05]  /*2560*/  BSYNC B0 ;  /* 0x0000000000007941 */ /* 0x000fea0003800000 */
.L_x_44:
        /* <DEDUP_REMOVED lines=9> */
.L_x_47:
[----:B------:R-:W-:Y:S05]  /*2600*/  BSYNC B0 ;  /* 0x0000000000007941 */ /* 0x000fea0003800000 */
.L_x_46:
        /* <DEDUP_REMOVED lines=9> */
.L_x_49:
[----:B------:R-:W-:Y:S05]  /*26a0*/  BSYNC B0 ;  /* 0x0000000000007941 */ /* 0x000fea0003800000 */
.L_x_48:
        /* <DEDUP_REMOVED lines=9> */
.L_x_51:
[----:B------:R-:W-:Y:S05]  /*2740*/  BSYNC B0 ;  /* 0x0000000000007941 */ /* 0x000fea0003800000 */
.L_x_50:
        /* <DEDUP_REMOVED lines=9> */
.L_x_53:
[----:B------:R-:W-:Y:S05]  /*27e0*/  BSYNC B0 ;  /* 0x0000000000007941 */ /* 0x000fea0003800000 */
.L_x_52:
        /* <DEDUP_REMOVED lines=9> */
.L_x_55:
[----:B------:R-:W-:Y:S05]  /*2880*/  BSYNC B0 ;  /* 0x0000000000007941 */ /* 0x000fea0003800000 */
.L_x_54:
        /* <DEDUP_REMOVED lines=9> */
.L_x_57:
[----:B------:R-:W-:Y:S05]  /*2920*/  BSYNC B0 ;  /* 0x0000000000007941 */ /* 0x000fea0003800000 */
.L_x_56:
        /* <DEDUP_REMOVED lines=9> */
.L_x_59:
[----:B------:R-:W-:Y:S05]  /*29c0*/  BSYNC B0 ;  /* 0x0000000000007941 */ /* 0x000fea0003800000 */
.L_x_58:
        /* <DEDUP_REMOVED lines=9> */
.L_x_61:
[----:B------:R-:W-:Y:S05]  /*2a60*/  BSYNC B0 ;  /* 0x0000000000007941 */ /* 0x000fea0003800000 */
.L_x_60:
        /* <DEDUP_REMOVED lines=9> */
.L_x_63:
[----:B------:R-:W-:Y:S05]  /*2b00*/  BSYNC B0 ;  /* 0x0000000000007941 */ /* 0x000fea0003800000 */
.L_x_62:
        /* <DEDUP_REMOVED lines=9> */
.L_x_65:
[----:B------:R-:W-:Y:S05]  /*2ba0*/  BSYNC B0 ;  /* 0x0000000000007941 */ /* 0x000fea0003800000 */
.L_x_64:
        /* <DEDUP_REMOVED lines=9> */
.L_x_67:
[----:B------:R-:W-:Y:S05]  /*2c40*/  BSYNC B0 ;  /* 0x0000000000007941 */ /* 0x000fea0003800000 */
.L_x_66:
        /* <DEDUP_REMOVED lines=9> */
.L_x_69:
[----:B------:R-:W-:Y:S05]  /*2ce0*/  BSYNC B0 ;  /* 0x0000000000007941 */ /* 0x000fea0003800000 */
.L_x_68:
        /* <DEDUP_REMOVED lines=9> */
.L_x_71:
[----:B------:R-:W-:Y:S05]  /*2d80*/  BSYNC B0 ;  /* 0x0000000000007941 */ /* 0x000fea0003800000 */
.L_x_70:
        /* <DEDUP_REMOVED lines=9> */
.L_x_73:
[----:B------:R-:W-:Y:S05]  /*2e20*/  BSYNC B0 ;  /* 0x0000000000007941 */ /* 0x000fea0003800000 */
.L_x_72:
        /* <DEDUP_REMOVED lines=9> */
.L_x_75:
[----:B------:R-:W-:Y:S05]  /*2ec0*/  BSYNC B0 ;  /* 0x0000000000007941 */ /* 0x000fea0003800000 */
.L_x_74:
        /* <DEDUP_REMOVED lines=9> */
.L_x_77:
[----:B------:R-:W-:Y:S05]  /*2f60*/  BSYNC B0 ;  /* 0x0000000000007941 */ /* 0x000fea0003800000 */
.L_x_76:
        /* <DEDUP_REMOVED lines=9> */
.L_x_79:
[----:B------:R-:W-:Y:S05]  /*3000*/  BSYNC B0 ;  /* 0x0000000000007941 */ /* 0x000fea0003800000 */
.L_x_78:
        /* <DEDUP_REMOVED lines=9> */
.L_x_81:
[----:B------:R-:W-:Y:S05]  /*30a0*/  BSYNC B0 ;  /* 0x0000000000007941 */ /* 0x000fea0003800000 */
.L_x_80:
        /* <DEDUP_REMOVED lines=9> */
.L_x_83:
[----:B------:R-:W-:Y:S05]  /*3140*/  BSYNC B0 ;  /* 0x0000000000007941 */ /* 0x000fea0003800000 */
.L_x_82:
        /* <DEDUP_REMOVED lines=9> */
.L_x_85:
[----:B------:R-:W-:Y:S05]  /*31e0*/  BSYNC B0 ;  /* 0x0000000000007941 */ /* 0x000fea0003800000 */
.L_x_84:
        /* <DEDUP_REMOVED lines=9> */
.L_x_87:
[----:B------:R-:W-:Y:S05]  /*3280*/  BSYNC B0 ;  /* 0x0000000000007941 */ /* 0x000fea0003800000 */
.L_x_86:
        /* <DEDUP_REMOVED lines=9> */
.L_x_89:
[----:B------:R-:W-:Y:S05]  /*3320*/  BSYNC B0 ;  /* 0x0000000000007941 */ /* 0x000fea0003800000 */
.L_x_88:
        /* <DEDUP_REMOVED lines=9> */
.L_x_91:
[----:B------:R-:W-:Y:S05]  /*33c0*/  BSYNC B0 ;  /* 0x0000000000007941 */ /* 0x000fea0003800000 */
.L_x_90:
        /* <DEDUP_REMOVED lines=9> */
.L_x_93:
[----:B------:R-:W-:Y:S05]  /*3460*/  BSYNC B0 ;  /* 0x0000000000007941 */ /* 0x000fea0003800000 */
.L_x_92:
        /* <DEDUP_REMOVED lines=9> */
.L_x_95:
[----:B------:R-:W-:Y:S05]  /*3500*/  BSYNC B0 ;  /* 0x0000000000007941 */ /* 0x000fea0003800000 */
.L_x_94:
        /* <DEDUP_REMOVED lines=9> */
.L_x_97:
[----:B------:R-:W-:Y:S05]  /*35a0*/  BSYNC B0 ;  /* 0x0000000000007941 */ /* 0x000fea0003800000 */
.L_x_96:
        /* <DEDUP_REMOVED lines=9> */
.L_x_99:
[----:B------:R-:W-:Y:S05]  /*3640*/  BSYNC B0 ;  /* 0x0000000000007941 */ /* 0x000fea0003800000 */
.L_x_98:
        /* <DEDUP_REMOVED lines=9> */
.L_x_101:
[----:B------:R-:W-:Y:S05]  /*36e0*/  BSYNC B0 ;  /* 0x0000000000007941 */ /* 0x000fea0003800000 */
.L_x_100:
        /* <DEDUP_REMOVED lines=9> */
.L_x_103:
[----:B------:R-:W-:Y:S05]  /*3780*/  BSYNC B0 ;  /* 0x0000000000007941 */ /* 0x000fea0003800000 */
.L_x_102:
        /* <DEDUP_REMOVED lines=9> */
.L_x_105:
[----:B------:R-:W-:Y:S05]  /*3820*/  BSYNC B0 ;  /* 0x0000000000007941 */ /* 0x000fea0003800000 */
.L_x_104:
        /* <DEDUP_REMOVED lines=9> */
.L_x_107:
[----:B------:R-:W-:Y:S05]  /*38c0*/  BSYNC B0 ;  /* 0x0000000000007941 */ /* 0x000fea0003800000 */
.L_x_106:
        /* <DEDUP_REMOVED lines=9> */
.L_x_109:
[----:B------:R-:W-:Y:S05]  /*3960*/  BSYNC B0 ;  /* 0x0000000000007941 */ /* 0x000fea0003800000 */
.L_x_108:
        /* <DEDUP_REMOVED lines=9> */
.L_x_111:
[----:B------:R-:W-:Y:S05]  /*3a00*/  BSYNC B0 ;  /* 0x0000000000007941 */ /* 0x000fea0003800000 */
.L_x_110:
        /* <DEDUP_REMOVED lines=9> */
.L_x_113:
[----:B------:R-:W-:Y:S05]  /*3aa0*/  BSYNC B0 ;  /* 0x0000000000007941 */ /* 0x000fea0003800000 */
.L_x_112:
        /* <DEDUP_REMOVED lines=9> */
.L_x_115:
[----:B------:R-:W-:Y:S05]  /*3b40*/  BSYNC B0 ;  /* 0x0000000000007941 */ /* 0x000fea0003800000 */
.L_x_114:
        /* <DEDUP_REMOVED lines=9> */
.L_x_117:
[----:B------:R-:W-:Y:S05]  /*3be0*/  BSYNC B0 ;  /* 0x0000000000007941 */ /* 0x000fea0003800000 */
.L_x_116:
        /* <DEDUP_REMOVED lines=9> */
.L_x_119:
[----:B------:R-:W-:Y:S05]  /*3c80*/  BSYNC B0 ;  /* 0x0000000000007941 */ /* 0x000fea0003800000 */
.L_x_118:
        /* <DEDUP_REMOVED lines=9> */
.L_x_121:
[----:B------:R-:W-:Y:S05]  /*3d20*/  BSYNC B0 ;  /* 0x0000000000007941 */ /* 0x000fea0003800000 */
.L_x_120:
        /* <DEDUP_REMOVED lines=9> */
.L_x_123:
[----:B------:R-:W-:Y:S05]  /*3dc0*/  BSYNC B0 ;  /* 0x0000000000007941 */ /* 0x000fea0003800000 */
.L_x_122:
        /* <DEDUP_REMOVED lines=9> */
.L_x_125:
[----:B------:R-:W-:Y:S05]  /*3e60*/  BSYNC B0 ;  /* 0x0000000000007941 */ /* 0x000fea0003800000 */
.L_x_124:
        /* <DEDUP_REMOVED lines=9> */
.L_x_127:
[----:B------:R-:W-:Y:S05]  /*3f00*/  BSYNC B0 ;  /* 0x0000000000007941 */ /* 0x000fea0003800000 */
.L_x_126:
        /* <DEDUP_REMOVED lines=9> */
.L_x_129:
[----:B------:R-:W-:Y:S05]  /*3fa0*/  BSYNC B0 ;  /* 0x0000000000007941 */ /* 0x000fea0003800000 */
.L_x_128:
        /* <DEDUP_REMOVED lines=9> */
.L_x_131:
[----:B------:R-:W-:Y:S05]  /*4040*/  BSYNC B0 ;  /* 0x0000000000007941 */ /* 0x000fea0003800000 */
.L_x_130:
        /* <DEDUP_REMOVED lines=9> */
.L_x_133:
[----:B------:R-:W-:Y:S05]  /*40e0*/  BSYNC B0 ;  /* 0x0000000000007941 */ /* 0x000fea0003800000 */
.L_x_132:
        /* <DEDUP_REMOVED lines=9> */
.L_x_135:
[----:B------:R-:W-:Y:S05]  /*4180*/  BSYNC B0 ;  /* 0x0000000000007941 */ /* 0x000fea0003800000 */
.L_x_134:
        /* <DEDUP_REMOVED lines=9> */
.L_x_137:
[----:B------:R-:W-:Y:S05]  /*4220*/  BSYNC B0 ;  /* 0x0000000000007941 */ /* 0x000fea0003800000 */
.L_x_136:
        /* <DEDUP_REMOVED lines=9> */
.L_x_139:
[----:B------:R-:W-:Y:S05]  /*42c0*/  BSYNC B0 ;  /* 0x0000000000007941 */ /* 0x000fea0003800000 */
.L_x_138:
        /* <DEDUP_REMOVED lines=9> */
.L_x_141:
[----:B------:R-:W-:Y:S05]  /*4360*/  BSYNC B0 ;  /* 0x0000000000007941 */ /* 0x000fea0003800000 */
.L_x_140:
[----:B01--45:R-:W-:Y:S01]  /*4370*/  LOP3.LUT R12, R88, 0xffffe000, RZ, 0xc0, !PT ;  /* 0xffffe000580c7812 */ /* 0x033fe200078ec0ff */
        /* <DEDUP_REMOVED lines=8> */
.L_x_143:
[----:B------:R-:W-:Y:S05]  /*4400*/  BSYNC B0 ;  /* 0x0000000000007941 */ /* 0x000fea0003800000 */
.L_x_142:
[----:B-----5:R-:W-:Y:S01]  /*4410*/  LOP3.LUT R12, R88, 0xffffe000, RZ, 0xc0, !PT ;  /* 0xffffe000580c7812 */ /* 0x020fe200078ec0ff */
[----:B------:R-:W-:Y:S01]  /*4420*/  BSSY B0, `(.L_x_144) ;  /* 0x000000c000007945 */ /* 0x000fe20003800000 */
[----:B------:R-:W-:Y:S02]  /*4430*/  ISETP.GT.AND P1, PT, R0, 0x79, P0 ;  /* 0x000000790000780c */ /* 0x000fe40000724270 */
[----:B---3--:R-:W-:Y:S01]  /*4440*/  IADD3 R91, P0, R2, 0x40, RZ ;  /* 0x00000040025b7810 */ /* 0x008fe20007f1e0ff */
[----:B------:R-:W-:Y:S01]  /*4450*/  FMUL R13, R12, R9 ;  /* 0x000000090c0d7220 */ /* 0x000fe20000400000 */
[----:B------:R-:W-:-:S03]  /*4460*/  @P2 IMAD.MOV.U32 R2, RZ, RZ, R22 ;  /* 0x000000ffff022224 */ /* 0x000fc600078e0016 */
[----:B------:R-:W-:Y:S01]  /*4470*/  FFMA R13, R150, R8, R13 ;  /* 0x00000008960d7223 */ /* 0x000fe2000000000d */
[----:B------:R-:W-:Y:S02]  /*4480*/  IMAD.X R12, RZ, RZ, R3, P0 ;  /* 0x000000ffff0c7224 */ /* 0x000fe400000e0603 */
[----:B------:R-:W-:Y:S02]  /*4490*/  @P2 IMAD.MOV.U32 R3, RZ, RZ, R23 ;  /* 0x000000ffff032224 */ /* 0x000fe400078e0017 */
[----:B------:R-:W-:-:S05]  /*44a0*/  F2FP.TF32.F32.PACK_B R13, R13 ;  /* 0x0000000dff0d723e */ /* 0x000fca00024050ff */
[----:B------:R3:W-:Y:S01]  /*44b0*/  @P2 STG.E desc[UR14][R2.64+0x1e0], R13 ;  /* 0x0001e00d02002986 */ /* 0x0007e2000c10190e */
[----:B------:R-:W-:Y:S05]  /*44c0*/  @!P1 BRA `(.L_x_145) ;  /* 0x0000000000049947 */ /* 0x000fea0003800000 */
[----:B------:R4:W5:Y:S02]  /*44d0*/  LDG.E.LTC128B R88, desc[UR14][R20.64+0x1e4] ;  /* 0x0001e40e14587981 */ /* 0x000964000c1e1920 */
.L_x_145:
[----:B------:R-:W-:Y:S05]  /*44e0*/  BSYNC B0 ;  /* 0x0000000000007941 */ /* 0x000fea0003800000 */
.L_x_144:
[----:B---3-5:R-:W-:Y:S01]  /*44f0*/  LOP3.LUT R2, R88, 0xffffe000, RZ, 0xc0, !PT ;  /* 0xffffe00058027812 */ /* 0x028fe200078ec0ff */
[----:B------:R-:W-:Y:S01]  /*4500*/  IMAD R18, R12, UR6, RZ ;  /* 0x000000060c127c24 */ /* 0x000fe2000f8e02ff */
[----:B------:R-:W-:Y:S01]  /*4510*/  ISETP.GT.AND P0, PT, R10, 0x40, PT ;  /* 0x000000400a00780c */ /* 0x000fe20003f04270 */
[----:B------:R-:W-:-:S04]  /*4520*/  IMAD.WIDE.U32 R12, R91, UR6, R4 ;  /* 0x000000065b0c7c25 */ /* 0x000fc8000f8e0004 */
[----:B------:R-:W-:Y:S01]  /*4530*/  FMUL R2, R2, R9 ;  /* 0x0000000902027220 */ /* 0x000fe20000400000 */
[----:B------:R-:W-:Y:S01]  /*4540*/  ISETP.GT.AND P3, PT, R0, RZ, P0 ;  /* 0x000000ff0000720c */ /* 0x000fe20000764270 */
[----:B------:R-:W-:Y:S02]  /*4550*/  IMAD R93, R91, UR7, R18 ;  /* 0x000000075b5d7c24 */ /* 0x000fe4000f8e0212 */
[----:B------:R-:W-:Y:S01]  /*4560*/  FFMA R151, R151, R8, R2 ;  /* 0x0000000897977223 */ /* 0x000fe20000000002 */
[----:B------:R-:W-:Y:S01]  /*4570*/  LEA R2, P2, R12, UR8, 0x2 ;  /* 0x000000080c027c11 */ /* 0x000fe2000f8410ff */
[----:B------:R-:W-:-:S03]  /*4580*/  IMAD.IADD R3, R13, 0x1, R93 ;  /* 0x000000010d037824 */ /* 0x000fc600078e025d */
[----:B------:R-:W-:Y:S02]  /*4590*/  F2FP.TF32.F32.PACK_B R151, R151 ;  /* 0x00000097ff97723e */ /* 0x000fe400024050ff */
[----:B------:R-:W-:-:S03]  /*45a0*/  LEA.HI.X R3, R12, UR9, R3, 0x2, P2 ;  /* 0x000000090c037c11 */ /* 0x000fc600090f1403 */
[----:B------:R3:W-:Y:S04]  /*45b0*/  @P1 STG.E desc[UR14][R22.64+0x1e4], R151 ;  /* 0x0001e49716001986 */ /* 0x0007e8000c10190e */
[----:B------:R-:W3:Y:S01]  /*45c0*/  @P3 LDG.E.LTC128B R88, desc[UR14][R2.64] ;  /* 0x0000000e02583981 */ /* 0x000ee2000c1e1920 */
[C---:B-12-4-:R-:W-:Y:S01]  /*45d0*/  IMAD.SHL.U32 R21, R16.reuse, 0x4, RZ ;  /* 0x0000000410157824 */ /* 0x056fe200078e00ff */
[----:B------:R-:W-:Y:S01]  /*45e0*/  SHF.L.U64.HI R89, R16, 0x2, R11 ;  /* 0x0000000210597819 */ /* 0x000fe2000001020b */
[----:B------:R-:W-:Y:S01]  /*45f0*/  BSSY B0, `(.L_x_146) ;  /* 0x000000c000007945 */ /* 0x000fe20003800000 */
[----:B------:R-:W-:Y:S01]  /*4600*/  ISETP.GT.AND P2, PT, R0, 0x1, P0 ;  /* 0x000000010000780c */ /* 0x000fe20000744270 */
[----:B------:R-:W-:Y:S01]  /*4610*/  IMAD.WIDE.U32 R14, R91, UR6, R14 ;  /* 0x000000065b0e7c25 */ /* 0x000fe2000f8e000e */
[----:B---3--:R-:W-:-:S05]  /*4620*/  LOP3.LUT R12, R88, 0xffffe000, RZ, 0xc0, !PT ;  /* 0xffffe000580c7812 */ /* 0x008fca00078ec0ff */
        /* <DEDUP_REMOVED lines=8> */
.L_x_147:
[----:B------:R-:W-:Y:S05]  /*46b0*/  BSYNC B0 ;  /* 0x0000000000007941 */ /* 0x000fea0003800000 */
.L_x_146:
[----:B-----5:R-:W-:Y:S01]  /*46c0*/  LOP3.LUT R16, R88, 0xffffe000, RZ, 0xc0, !PT ;  /* 0xffffe00058107812 */ /* 0x020fe200078ec0ff */
[----:B------:R-:W-:Y:S01]  /*46d0*/  BSSY B0, `(.L_x_148) ;  /* 0x000000f000007945 */ /* 0x000fe20003800000 */
[----:B-1----:R-:W-:Y:S02]  /*46e0*/  IADD3 R11, P3, R4, R14, RZ ;  /* 0x0000000e040b7210 */ /* 0x002fe40007f7e0ff */
[----:B------:R-:W-:Y:S01]  /*46f0*/  ISETP.GT.AND P1, PT, R10, 0x48, PT ;  /* 0x000000480a00780c */ /* 0x000fe20003f24270 */
[----:B------:R-:W-:Y:S01]  /*4700*/  FMUL R16, R16, R9 ;  /* 0x0000000910107220 */ /* 0x000fe20000400000 */
[----:B------:R-:W-:Y:S01]  /*4710*/  IADD3.X R14, R5, R93, R15, P3, !PT ;  /* 0x0000005d050e7210 */ /* 0x000fe20001ffe40f */
[----:B------:R-:W-:Y:S01]  /*4720*/  @P2 IMAD.MOV.U32 R10, RZ, RZ, R12 ;  /* 0x000000ffff0a2224 */ /* 0x000fe200078e000c */
[----:B------:R-:W-:Y:S01]  /*4730*/  LEA R4, P4, R11, UR8, 0x2 ;  /* 0x000000080b047c11 */ /* 0x000fe2000f8810ff */
[----:B------:R-:W-:Y:S01]  /*4740*/  FFMA R25, R25, R8, R16 ;  /* 0x0000000819197223 */ /* 0x000fe20000000010 */
[----:B------:R-:W-:-:S02]  /*4750*/  ISETP.GT.AND P3, PT, R0, RZ, P1 ;  /* 0x000000ff0000720c */ /* 0x000fc40000f64270 */
[----:B------:R-:W-:Y:S01]  /*4760*/  LEA.HI.X R5, R11, UR9, R14, 0x2, P4 ;  /* 0x000000090b057c11 */ /* 0x000fe2000a0f140e */
[----:B------:R-:W-:Y:S01]  /*4770*/  @P2 IMAD.MOV.U32 R11, RZ, RZ, R13 ;  /* 0x000000ffff0b2224 */ /* 0x000fe200078e000d */
[----:B------:R-:W-:-:S05]  /*4780*/  F2FP.TF32.F32.PACK_B R25, R25 ;  /* 0x00000019ff19723e */ /* 0x000fca00024050ff */
[----:B------:R1:W-:Y:S04]  /*4790*/  @P2 STG.E desc[UR14][R10.64+0x4], R25 ;  /* 0x000004190a002986 */ /* 0x0003e8000c10190e */
[----:B------:R-:W-:Y:S05]  /*47a0*/  @!P3 BRA `(.L_x_149) ;  /* 0x000000000004b947 */ /* 0x000fea0003800000 */
[----:B------:R3:W5:Y:S02]  /*47b0*/  LDG.E.LTC128B R88, desc[UR14][R4.64] ;  /* 0x0000000e04587981 */ /* 0x000764000c1e1920 */
.L_x_149:
[----:B------:R-:W-:Y:S05]  /*47c0*/  BSYNC B0 ;  /* 0x0000000000007941 */ /* 0x000fea0003800000 */
.L_x_148:
[----:B-1---5:R-:W-:Y:S01]  /*47d0*/  LOP3.LUT R10, R88, 0xffffe000, RZ, 0xc0, !PT ;  /* 0xffffe000580a7812 */ /* 0x022fe200078ec0ff */
[----:B------:R-:W-:Y:S01]  /*47e0*/  BSSY B0, `(.L_x_150) ;  /* 0x000000a000007945 */ /* 0x000fe20003800000 */
[----:B------:R-:W-:Y:S02]  /*47f0*/  IADD3 R14, P4, R12, R17, RZ ;  /* 0x000000110c0e7210 */ /* 0x000fe40007f9e0ff */
[----:B------:R-:W-:Y:S01]  /*4800*/  ISETP.GT.AND P2, PT, R0, 0x1, P1 ;  /* 0x000000010000780c */ /* 0x000fe20000f44270 */
[----:B------:R-:W-:Y:S02]  /*4810*/  FMUL R11, R10, R9 ;  /* 0x000000090a0b7220 */ /* 0x000fe40000400000 */
[----:B------:R-:W-:Y:S02]  /*4820*/  IMAD.X R15, R13, 0x1, R19, P4 ;  /* 0x000000010d0f7824 */ /* 0x000fe400020e0613 */
[----:B------:R-:W-:-:S05]  /*4830*/  FFMA R11, R26, R8, R11 ;  /* 0x000000081a0b7223 */ /* 0x000fca000000000b */
[----:B------:R-:W-:-:S05]  /*4840*/  F2FP.TF32.F32.PACK_B R11, R11 ;  /* 0x0000000bff0b723e */ /* 0x000fca00024050ff */
[----:B------:R1:W-:Y:S01]  /*4850*/  @P3 STG.E desc[UR14][R14.64], R11 ;  /* 0x0000000b0e003986 */ /* 0x0003e2000c10190e */
[----:B------:R-:W-:Y:S05]  /*4860*/  @!P2 BRA `(.L_x_151) ;  /* 0x000000000004a947 */ /* 0x000fea0003800000 */
[----:B------:R4:W5:Y:S02]  /*4870*/  LDG.E.LTC128B R88, desc[UR14][R4.64+0x4] ;  /* 0x0000040e04587981 */ /* 0x000964000c1e1920 */
.L_x_151:
[----:B------:R-:W-:Y:S05]  /*4880*/  BSYNC B0 ;  /* 0x0000000000007941 */ /* 0x000fea0003800000 */
.L_x_150:
[----:B-----5:R-:W-:Y:S01]  /*4890*/  LOP3.LUT R10, R88, 0xffffe000, RZ, 0xc0, !PT ;  /* 0xffffe000580a7812 */ /* 0x020fe200078ec0ff */
[----:B-1----:R-:W-:Y:S01]  /*48a0*/  @P2 IMAD.MOV.U32 R11, RZ, RZ, R15 ;  /* 0x000000ffff0b2224 */ /* 0x002fe200078e000f */
[----:B------:R-:W-:Y:S01]  /*48b0*/  ISETP.GT.AND P3, PT, R0, 0x8, P0 ;  /* 0x000000080000780c */ /* 0x000fe20000764270 */
[----:B------:R-:W-:Y:S02]  /*48c0*/  BSSY B0, `(.L_x_152) ;  /* 0x0000008000007945 */ /* 0x000fe40003800000 */
[----:B------:R-:W-:-:S04]  /*48d0*/  FMUL R10, R10, R9 ;  /* 0x000000090a0a7220 */ /* 0x000fc80000400000 */
[----:B------:R-:W-:Y:S01]  /*48e0*/  FFMA R27, R27, R8, R10 ;  /* 0x000000081b1b7223 */ /* 0x000fe2000000000a */
[----:B------:R-:W-:-:S04]  /*48f0*/  @P2 IMAD.MOV.U32 R10, RZ, RZ, R14 ;  /* 0x000000ffff0a2224 */ /* 0x000fc800078e000e */
[----:B------:R-:W-:-:S05]  /*4900*/  F2FP.TF32.F32.PACK_B R27, R27 ;  /* 0x0000001bff1b723e */ /* 0x000fca00024050ff */
[----:B------:R1:W-:Y:S01]  /*4910*/  @P2 STG.E desc[UR14][R10.64+0x4], R27 ;  /* 0x0000041b0a002986 */ /* 0x0003e2000c10190e */
[----:B------:R-:W-:Y:S05]  /*4920*/  @!P3 BRA `(.L_x_153) ;  /* 0x000000000004b947 */ /* 0x000fea0003800000 */
[----:B------:R0:W5:Y:S02]  /*4930*/  LDG.E.LTC128B R88, desc[UR14][R2.64+0x20] ;  /* 0x0000200e02587981 */ /* 0x000164000c1e1920 */
.L_x_153:
[----:B------:R-:W-:Y:S05]  /*4940*/  BSYNC B0 ;  /* 0x0000000000007941 */ /* 0x000fea0003800000 */
.L_x_152:
[----:B-1---5:R-:W-:Y:S01]  /*4950*/  LOP3.LUT R10, R88, 0xffffe000, RZ, 0xc0, !PT ;  /* 0xffffe000580a7812 */ /* 0x022fe200078ec0ff */
[----:B------:R-:W-:Y:S01]  /*4960*/  BSSY B0, `(.L_x_154) ;  /* 0x000000a000007945 */ /* 0x000fe20003800000 */
[----:B------:R-:W-:-:S03]  /*4970*/  ISETP.GT.AND P2, PT, R0, 0x9, P0 ;  /* 0x000000090000780c */ /* 0x000fc60000744270 */
[----:B------:R-:W-:Y:S01]  /*4980*/  FMUL R11, R10, R9 ;  /* 0x000000090a0b7220 */ /* 0x000fe20000400000 */
[----:B------:R-:W-:-:S03]  /*4990*/  IMAD.MOV.U32 R10, RZ, RZ, R12 ;  /* 0x000000ffff0a7224 */ /* 0x000fc600078e000c */
[----:B------:R-:W-:Y:S01]  /*49a0*/  FFMA R23, R28, R8, R11 ;  /* 0x000000081c177223 */ /* 0x000fe2000000000b */
[----:B------:R-:W-:-:S04]  /*49b0*/  IMAD.MOV.U32 R11, RZ, RZ, R13 ;  /* 0x000000ffff0b7224 */ /* 0x000fc800078e000d */
[----:B------:R-:W-:-:S05]  /*49c0*/  F2FP.TF32.F32.PACK_B R23, R23 ;  /* 0x00000017ff17723e */ /* 0x000fca00024050ff */
[----:B------:R1:W-:Y:S01]  /*49d0*/  @P3 STG.E desc[UR14][R10.64+0x20], R23 ;  /* 0x000020170a003986 */ /* 0x0003e2000c10190e */
[----:B------:R-:W-:Y:S05]  /*49e0*/  @!P2 BRA `(.L_x_155) ;  /* 0x000000000004a947 */ /* 0x000fea0003800000 */
[----:B------:R0:W5:Y:S02]  /*49f0*/  LDG.E.LTC128B R88, desc[UR14][R2.64+0x24] ;  /* 0x0000240e02587981 */ /* 0x000164000c1e1920 */
.L_x_155:
[----:B------:R-:W-:Y:S05]  /*4a00*/  BSYNC B0 ;  /* 0x0000000000007941 */ /* 0x000fea0003800000 */
.L_x_154:
        /* <DEDUP_REMOVED lines=9> */
.L_x_157:
[----:B------:R-:W-:Y:S05]  /*4aa0*/  BSYNC B0 ;  /* 0x0000000000007941 */ /* 0x000fea0003800000 */
.L_x_156:
        /* <DEDUP_REMOVED lines=9> */
.L_x_159:
[----:B------:R-:W-:Y:S05]  /*4b40*/  BSYNC B0 ;  /* 0x0000000000007941 */ /* 0x000fea0003800000 */
.L_x_158:
[----:B-----5:R-:W-:Y:S01]  /*4b50*/  LOP3.LUT R12, R88, 0xffffe000, RZ, 0xc0, !PT ;  /* 0xffffe000580c7812 */ /* 0x020fe200078ec0ff */
[----:B------:R-:W-:Y:S01]  /*4b60*/  BSSY B0, `(.L_x_160) ;  /* 0x000000a000007945 */ /* 0x000fe20003800000 */
[----:B0-----:R-:W-:Y:S02]  /*4b70*/  IADD3 R6, P4, P5, R17, R6, R21 ;  /* 0x0000000611067210 */ /* 0x001fe40007d9e015 */
[----:B------:R-:W-:Y:S01]  /*4b80*/  ISETP.GT.AND P3, PT, R0, 0x10, P0 ;  /* 0x000000100000780c */ /* 0x000fe20000764270 */
[----:B------:R-:W-:Y:S01]  /*4b90*/  FMUL R12, R12, R9 ;  /* 0x000000090c0c7220 */ /* 0x000fe20000400000 */
[----:B------:R-:W-:-:S03]  /*4ba0*/  IADD3.X R7, R19, R7, R89, P4, P5 ;  /* 0x0000000713077210 */ /* 0x000fc600027ea459 */
[----:B------:R-:W-:-:S05]  /*4bb0*/  FFMA R31, R31, R8, R12 ;  /* 0x000000081f1f7223 */ /* 0x000fca000000000c */
[----:B------:R-:W-:-:S05]  /*4bc0*/  F2FP.TF32.F32.PACK_B R31, R31 ;  /* 0x0000001fff1f723e */ /* 0x000fca00024050ff */
[----:B------:R0:W-:Y:S01]  /*4bd0*/  @P2 STG.E desc[UR14][R6.64+0x24], R31 ;  /* 0x0000241f06002986 */ /* 0x0001e2000c10190e */
[----:B------:R-:W-:Y:S05]  /*4be0*/  @!P3 BRA `(.L_x_161) ;  /* 0x000000000004b947 */ /* 0x000fea0003800000 */
[----:B------:R0:W5:Y:S02]  /*4bf0*/  LDG.E.LTC128B R88, desc[UR14][R2.64+0x40] ;  /* 0x0000400e02587981 */ /* 0x000164000c1e1920 */
.L_x_161:
[----:B------:R-:W-:Y:S05]  /*4c00*/  BSYNC B0 ;  /* 0x0000000000007941 */ /* 0x000fea0003800000 */
.L_x_160:
        /* <DEDUP_REMOVED lines=9> */
.L_x_163:
[----:B------:R-:W-:Y:S05]  /*4ca0*/  BSYNC B0 ;  /* 0x0000000000007941 */ /* 0x000fea0003800000 */
.L_x_162:
        /* <DEDUP_REMOVED lines=9> */
.L_x_165:
[----:B------:R-:W-:Y:S05]  /*4d40*/  BSYNC B0 ;  /* 0x0000000000007941 */ /* 0x000fea0003800000 */
.L_x_164:
        /* <DEDUP_REMOVED lines=9> */
.L_x_167:
[----:B------:R-:W-:Y:S05]  /*4de0*/  BSYNC B0 ;  /* 0x0000000000007941 */ /* 0x000fea0003800000 */
.L_x_166:
        /* <DEDUP_REMOVED lines=9> */
.L_x_169:
[----:B------:R-:W-:Y:S05]  /*4e80*/  BSYNC B0 ;  /* 0x0000000000007941 */ /* 0x000fea0003800000 */
.L_x_168:
        /* <DEDUP_REMOVED lines=9> */
.L_x_171:
[----:B------:R-:W-:Y:S05]  /*4f20*/  BSYNC B0 ;  /* 0x0000000000007941 */ /* 0x000fea0003800000 */
.L_x_170:
        /* <DEDUP_REMOVED lines=9> */
.L_x_173:
[----:B------:R-:W-:Y:S05]  /*4fc0*/  BSYNC B0 ;  /* 0x0000000000007941 */ /* 0x000fea0003800000 */
.L_x_172:
        /* <DEDUP_REMOVED lines=9> */
.L_x_175:
[----:B------:R-:W-:Y:S05]  /*5060*/  BSYNC B0 ;  /* 0x0000000000007941 */ /* 0x000fea0003800000 */
.L_x_174:
        /* <DEDUP_REMOVED lines=9> */
.L_x_177:
[----:B------:R-:W-:Y:S05]  /*5100*/  BSYNC B0 ;  /* 0x0000000000007941 */ /* 0x000fea0003800000 */
.L_x_176:
        /* <DEDUP_REMOVED lines=9> */
.L_x_179:
[----:B------:R-:W-:Y:S05]  /*51a0*/  BSYNC B0 ;  /* 0x0000000000007941 */ /* 0x000fea0003800000 */
.L_x_178:
        /* <DEDUP_REMOVED lines=9> */
.L_x_181:
[----:B------:R-:W-:Y:S05]  /*5240*/  BSYNC B0 ;  /* 0x0000000000007941 */ /* 0x000fea0003800000 */
.L_x_180:
        /* <DEDUP_REMOVED lines=9> */
.L_x_183:
[----:B------:R-:W-:Y:S05]  /*52e0*/  BSYNC B0 ;  /* 0x0000000000007941 */ /* 0x000fea0003800000 */
.L_x_182:
        /* <DEDUP_REMOVED lines=9> */
.L_x_185:
[----:B------:R-:W-:Y:S05]  /*5380*/  BSYNC B0 ;  /* 0x0000000000007941 */ /* 0x000fea0003800000 */
.L_x_184:
        /* <DEDUP_REMOVED lines=9> */
.L_x_187:
[----:B------:R-:W-:Y:S05]  /*5420*/  BSYNC B0 ;  /* 0x0000000000007941 */ /* 0x000fea0003800000 */
.L_x_186:
        /* <DEDUP_REMOVED lines=9> */
.L_x_189:
[----:B------:R-:W-:Y:S05]  /*54c0*/  BSYNC B0 ;  /* 0x0000000000007941 */ /* 0x000fea0003800000 */
.L_x_188:
        /* <DEDUP_REMOVED lines=9> */
.L_x_191:
[----:B------:R-:W-:Y:S05]  /*5560*/  BSYNC B0 ;  /* 0x0000000000007941 */ /* 0x000fea0003800000 */
.L_x_190:
        /* <DEDUP_REMOVED lines=9> */
.L_x_193:
[----:B------:R-:W-:Y:S05]  /*5600*/  BSYNC B0 ;  /* 0x0000000000007941 */ /* 0x000fea0003800000 */
.L_x_192:
        /* <DEDUP_REMOVED lines=9> */
.L_x_195:
[----:B------:R-:W-:Y:S05]  /*56a0*/  BSYNC B0 ;  /* 0x0000000000007941 */ /* 0x000fea0003800000 */
.L_x_194:
        /* <DEDUP_REMOVED lines=9> */
.L_x_197:
[----:B------:R-:W-:Y:S05]  /*5740*/  BSYNC B0 ;  /* 0x0000000000007941 */ /* 0x000fea0003800000 */
.L_x_196:
        /* <DEDUP_REMOVED lines=9> */
.L_x_199:
[----:B------:R-:W-:Y:S05]  /*57e0*/  BSYNC B0 ;  /* 0x0000000000007941 */ /* 0x000fea0003800000 */
.L_x_198:
        /* <DEDUP_REMOVED lines=9> */
.L_x_201:
[----:B------:R-:W-:Y:S05]  /*5880*/  BSYNC B0 ;  /* 0x0000000000007941 */ /* 0x000fea0003800000 */
.L_x_200:
        /* <DEDUP_REMOVED lines=9> */
.L_x_203:
[----:B------:R-:W-:Y:S05]  /*5920*/  BSYNC B0 ;  /* 0x0000000000007941 */ /* 0x000fea0003800000 */
.L_x_202:
        /* <DEDUP_REMOVED lines=9> */
.L_x_205:
[----:B------:R-:W-:Y:S05]  /*59c0*/  BSYNC B0 ;  /* 0x0000000000007941 */ /* 0x000fea0003800000 */
.L_x_204:
        /* <DEDUP_REMOVED lines=9> */
.L_x_207:
[----:B------:R-:W-:Y:S05]  /*5a60*/  BSYNC B0 ;  /* 0x0000000000007941 */ /* 0x000fea0003800000 */
.L_x_206:
        /* <DEDUP_REMOVED lines=9> */
.L_x_209:
[----:B------:R-:W-:Y:S05]  /*5b00*/  BSYNC B0 ;  /* 0x0000000000007941 */ /* 0x000fea0003800000 */
.L_x_208:
        /* <DEDUP_REMOVED lines=9> */
.L_x_211:
[----:B------:R-:W-:Y:S05]  /*5ba0*/  BSYNC B0 ;  /* 0x0000000000007941 */ /* 0x000fea0003800000 */
.L_x_210:
        /* <DEDUP_REMOVED lines=9> */
.L_x_213:
[----:B------:R-:W-:Y:S05]  /*5c40*/  BSYNC B0 ;  /* 0x0000000000007941 */ /* 0x000fea0003800000 */
.L_x_212:
        /* <DEDUP_REMOVED lines=9> */
.L_x_215:
[----:B------:R-:W-:Y:S05]  /*5ce0*/  BSYNC B0 ;  /* 0x0000000000007941 */ /* 0x000fea0003800000 */
.L_x_214:
        /* <DEDUP_REMOVED lines=9> */
.L_x_217:
[----:B------:R-:W-:Y:S05]  /*5d80*/  BSYNC B0 ;  /* 0x0000000000007941 */ /* 0x000fea0003800000 */
.L_x_216:
        /* <DEDUP_REMOVED lines=9> */
.L_x_219:
[----:B------:R-:W-:Y:S05]  /*5e20*/  BSYNC B0 ;  /* 0x0000000000007941 */ /* 0x000fea0003800000 */
.L_x_218:
        /* <DEDUP_REMOVED lines=9> */
.L_x_221:
[----:B------:R-:W-:Y:S05]  /*5ec0*/  BSYNC B0 ;  /* 0x0000000000007941 */ /* 0x000fea0003800000 */
.L_x_220:
        /* <DEDUP_REMOVED lines=9> */
.L_x_223:
[----:B------:R-:W-:Y:S05]  /*5f60*/  BSYNC B0 ;  /* 0x0000000000007941 */ /* 0x000fea0003800000 */
.L_x_222:
        /* <DEDUP_REMOVED lines=9> */
.L_x_225:
[----:B------:R-:W-:Y:S05]  /*6000*/  BSYNC B0 ;  /* 0x0000000000007941 */ /* 0x000fea0003800000 */
.L_x_224:
        /* <DEDUP_REMOVED lines=9> */
.L_x_227:
[----:B------:R-:W-:Y:S05]  /*60a0*/  BSYNC B0 ;  /* 0x0000000000007941 */ /* 0x000fea0003800000 */
.L_x_226:
        /* <DEDUP_REMOVED lines=9> */
.L_x_229:
[----:B------:R-:W-:Y:S05]  /*6140*/  BSYNC B0 ;  /* 0x0000000000007941 */ /* 0x000fea0003800000 */
.L_x_228:
        /* <DEDUP_REMOVED lines=9> */
.L_x_231:
[----:B------:R-:W-:Y:S05]  /*61e0*/  BSYNC B0 ;  /* 0x0000000000007941 */ /* 0x000fea0003800000 */
.L_x_230:
        /* <DEDUP_REMOVED lines=9> */
.L_x_233:
[----:B------:R-:W-:Y:S05]  /*6280*/  BSYNC B0 ;  /* 0x0000000000007941 */ /* 0x000fea0003800000 */
.L_x_232:
        /* <DEDUP_REMOVED lines=9> */
.L_x_235:
[----:B------:R-:W-:Y:S05]  /*6320*/  BSYNC B0 ;  /* 0x0000000000007941 */ /* 0x000fea0003800000 */
.L_x_234:
        /* <DEDUP_REMOVED lines=9> */
.L_x_237:
[----:B------:R-:W-:Y:S05]  /*63c0*/  BSYNC B0 ;  /* 0x0000000000007941 */ /* 0x000fea0003800000 */
.L_x_236:
        /* <DEDUP_REMOVED lines=9> */
.L_x_239:
[----:B------:R-:W-:Y:S05]  /*6460*/  BSYNC B0 ;  /* 0x0000000000007941 */ /* 0x000fea0003800000 */
.L_x_238:
        /* <DEDUP_REMOVED lines=9> */
.L_x_241:
[----:B------:R-:W-:Y:S05]  /*6500*/  BSYNC B0 ;  /* 0x0000000000007941 */ /* 0x000fea0003800000 */
.L_x_240:
        /* <DEDUP_REMOVED lines=9> */
.L_x_243:
[----:B------:R-:W-:Y:S05]  /*65a0*/  BSYNC B0 ;  /* 0x0000000000007941 */ /* 0x000fea0003800000 */
.L_x_242:
        /* <DEDUP_REMOVED lines=9> */
.L_x_245:
[----:B------:R-:W-:Y:S05]  /*6640*/  BSYNC B0 ;  /* 0x0000000000007941 */ /* 0x000fea0003800000 */
.L_x_244:
        /* <DEDUP_REMOVED lines=9> */
.L_x_247:
[----:B------:R-:W-:Y:S05]  /*66e0*/  BSYNC B0 ;  /* 0x0000000000007941 */ /* 0x000fea0003800000 */
.L_x_246:
        /* <DEDUP_REMOVED lines=9> */
.L_x_249:
[----:B------:R-:W-:Y:S05]  /*6780*/  BSYNC B0 ;  /* 0x0000000000007941 */ /* 0x000fea0003800000 */
.L_x_248:
        /* <DEDUP_REMOVED lines=9> */
.L_x_251:
[----:B------:R-:W-:Y:S05]  /*6820*/  BSYNC B0 ;  /* 0x0000000000007941 */ /* 0x000fea0003800000 */
.L_x_250:
        /* <DEDUP_REMOVED lines=9> */
.L_x_253:
[----:B------:R-:W-:Y:S05]  /*68c0*/  BSYNC B0 ;  /* 0x0000000000007941 */ /* 0x000fea0003800000 */
.L_x_252:
        /* <DEDUP_REMOVED lines=9> */
.L_x_255:
[----:B------:R-:W-:Y:S05]  /*6960*/  BSYNC B0 ;  /* 0x0000000000007941 */ /* 0x000fea0003800000 */
.L_x_254:
        /* <DEDUP_REMOVED lines=9> */
.L_x_257:
[----:B------:R-:W-:Y:S05]  /*6a00*/  BSYNC B0 ;  /* 0x0000000000007941 */ /* 0x000fea0003800000 */
.L_x_256:
        /* <DEDUP_REMOVED lines=9> */
.L_x_259:
[----:B------:R-:W-:Y:S05]  /*6aa0*/  BSYNC B0 ;  /* 0x0000000000007941 */ /* 0x000fea0003800000 */
.L_x_258:
        /* <DEDUP_REMOVED lines=9> */
.L_x_261:
[----:B------:R-:W-:Y:S05]  /*6b40*/  BSYNC B0 ;  /* 0x0000000000007941 */ /* 0x000fea0003800000 */
.L_x_260:
        /* <DEDUP_REMOVED lines=9> */
.L_x_263:
[----:B------:R-:W-:Y:S05]  /*6be0*/  BSYNC B0 ;  /* 0x0000000000007941 */ /* 0x000fea0003800000 */
.L_x_262:
        /* <DEDUP_REMOVED lines=9> */
.L_x_265:
[----:B------:R-:W-:Y:S05]  /*6c80*/  BSYNC B0 ;  /* 0x0000000000007941 */ /* 0x000fea0003800000 */
.L_x_264:
        /* <DEDUP_REMOVED lines=9> */
.L_x_267:
[----:B------:R-:W-:Y:S05]  /*6d20*/  BSYNC B0 ;  /* 0x0000000000007941 */ /* 0x000fea0003800000 */
.L_x_266:
[----:B0-2--5:R-:W-:Y:S01]  /*6d30*/  LOP3.LUT R2, R88, 0xffffe000, RZ, 0xc0, !PT ;  /* 0xffffe00058027812 */ /* 0x025fe200078ec0ff */
        /* <DEDUP_REMOVED lines=8> */
.L_x_269:
[----:B------:R-:W-:Y:S05]  /*6dc0*/  BSYNC B0 ;  /* 0x0000000000007941 */ /* 0x000fea0003800000 */
.L_x_268:
[----:B-----5:R-:W-:Y:S01]  /*6dd0*/  LOP3.LUT R2, R88, 0xffffe000, RZ, 0xc0, !PT ;  /* 0xffffe00058027812 */ /* 0x020fe200078ec0ff */
[----:B------:R-:W-:Y:S01]  /*6de0*/  BSSY B0, `(.L_x_270) ;  /* 0x000000a000007945 */ /* 0x000fe20003800000 */
[----:B------:R-:W-:-:S03]  /*6df0*/  ISETP.GT.AND P1, PT, R0, 0x79, P1 ;  /* 0x000000790000780c */ /* 0x000fc60000f24270 */
[----:B------:R-:W-:Y:S01]  /*6e00*/  FMUL R3, R2, R9 ;  /* 0x0000000902037220 */ /* 0x000fe20000400000 */
[----:B------:R-:W-:-:S03]  /*6e10*/  @P2 IMAD.MOV.U32 R2, RZ, RZ, R6 ;  /* 0x000000ffff022224 */ /* 0x000fc600078e0006 */
[----:B01----:R-:W-:Y:S01]  /*6e20*/  FFMA R11, R86, R8, R3 ;  /* 0x00000008560b7223 */ /* 0x003fe20000000003 */
[----:B------:R-:W-:-:S04]  /*6e30*/  @P2 IMAD.MOV.U32 R3, RZ, RZ, R7 ;  /* 0x000000ffff032224 */ /* 0x000fc800078e0007 */
[----:B------:R-:W-:-:S05]  /*6e40*/  F2FP.TF32.F32.PACK_B R11, R11 ;  /* 0x0000000bff0b723e */ /* 0x000fca00024050ff */
[----:B------:R0:W-:Y:S01]  /*6e50*/  @P2 STG.E desc[UR14][R2.64+0x1e0], R11 ;  /* 0x0001e00b02002986 */ /* 0x0001e2000c10190e */
[----:B------:R-:W-:Y:S05]  /*6e60*/  @!P1 BRA `(.L_x_271) ;  /* 0x0000000000049947 */ /* 0x000fea0003800000 */
[----:B------:R1:W5:Y:S02]  /*6e70*/  LDG.E.LTC128B R88, desc[UR14][R4.64+0x1e4] ;  /* 0x0001e40e04587981 */ /* 0x000364000c1e1920 */
.L_x_271:
[----:B------:R-:W-:Y:S05]  /*6e80*/  BSYNC B0 ;  /* 0x0000000000007941 */ /* 0x000fea0003800000 */
.L_x_270:
[----:B-----5:R-:W-:-:S05]  /*6e90*/  LOP3.LUT R88, R88, 0xffffe000, RZ, 0xc0, !PT ;  /* 0xffffe00058587812 */ /* 0x020fca00078ec0ff */
[----:B------:R-:W-:-:S04]  /*6ea0*/  FMUL R88, R88, R9 ;  /* 0x0000000958587220 */ /* 0x000fc80000400000 */
[----:B------:R-:W-:Y:S01]  /*6eb0*/  FFMA R88, R87, R8, R88 ;  /* 0x0000000857587223 */ /* 0x000fe20000000058 */
[----:B------:R-:W-:Y:S06]  /*6ec0*/  @!P1 EXIT ;  /* 0x000000000000994d */ /* 0x000fec0003800000 */
[----:B0-----:R-:W-:-:S05]  /*6ed0*/  F2FP.TF32.F32.PACK_B R3, R88 ;  /* 0x00000058ff03723e */ /* 0x001fca00024050ff */
[----:B------:R-:W-:Y:S01]  /*6ee0*/  STG.E desc[UR14][R6.64+0x1e4], R3 ;  /* 0x0001e40306007986 */ /* 0x000fe2000c10190e */
[----:B------:R-:W-:Y:S05]  /*6ef0*/  EXIT ;  /* 0x000000000000794d */ /* 0x000fea0003800000 */
.L_x_21:
[----:B------:R-:W-:Y:S01]  /*6f00*/  ISETP.GT.AND P4, PT, R0, 0x1, P3 ;  /* 0x000000010000780c */ /* 0x000fe20001f84270 */
[----:B------:R-:W-:Y:S01]  /*6f10*/  ULDC.64 UR4, c[0x0][0x650] ;  /* 0x0001940000047ab9 */ /* 0x000fe20000000a00 */
[-C--:B0-----:R-:W-:Y:S01]  /*6f20*/  FMUL R9, R88, R8.reuse ;  /* 0x0000000858097220 */ /* 0x081fe20000400000 */
[----:B------:R-:W-:Y:S01]  /*6f30*/  LEA R2, P1, R14, UR4, 0x2 ;  /* 0x000000040e027c11 */ /* 0x000fe2000f8210ff */
[-C--:B------:R-:W-:Y:S01]  /*6f40*/  FMUL R89, R89, R8.reuse ;  /* 0x0000000859597220 */ /* 0x080fe20000400000 */
[----:B------:R-:W-:Y:S01]  /*6f50*/  IMAD.SHL.U32 R7, R19, 0x4, RZ ;  /* 0x0000000413077824 */ /* 0x000fe200078e00ff */
[----:B------:R-:W-:Y:S01]  /*6f60*/  ISETP.GT.AND P2, PT, R10, 0x8, PT ;  /* 0x000000080a00780c */ /* 0x000fe20003f44270 */
[-C--:B------:R-:W-:Y:S01]  /*6f70*/  FMUL R15, R90, R8.reuse ;  /* 0x000000085a0f7220 */ /* 0x080fe20000400000 */
[----:B------:R-:W-:Y:S01]  /*6f80*/  LEA.HI.X R3, R14, UR5, R17, 0x2, P1 ;  /* 0x000000050e037c11 */ /* 0x000fe200088f1411 */
[-C--:B------:R-:W-:Y:S01]  /*6f90*/  FMUL R91, R91, R8.reuse ;  /* 0x000000085b5b7220 */ /* 0x080fe20000400000 */
[----:B------:R-:W-:Y:S01]  /*6fa0*/  F2FP.TF32.F32.PACK_B R9, R9 ;  /* 0x00000009ff09723e */ /* 0x000fe200024050ff */
[-C--:B------:R-:W-:Y:S01]  /*6fb0*/  FMUL R93, R93, R8.reuse ;  /* 0x000000085d5d7220 */ /* 0x080fe20000400000 */
[----:B------:R-:W-:Y:S01]  /*6fc0*/  F2FP.TF32.F32.PACK_B R89, R89 ;  /* 0x00000059ff59723e */ /* 0x000fe200024050ff */
[-C--:B------:R-:W-:Y:S01]  /*6fd0*/  FMUL R17, R94, R8.reuse ;  /* 0x000000085e117220 */ /* 0x080fe20000400000 */
[----:B------:R-:W-:Y:S01]  /*6fe0*/  SHF.L.U64.HI R5, R19, 0x2, R18 ;  /* 0x0000000213057819 */ /* 0x000fe20000010212 */
[----:B------:R0:W-:Y:S01]  /*6ff0*/  @P0 STG.E desc[UR14][R2.64], R9 ;  /* 0x0000000902000986 */ /* 0x0001e2000c10190e */
[C---:B------:R-:W-:Y:S01]  /*7000*/  ISETP.GT.AND P0, PT, R0.reuse, RZ, P2 ;  /* 0x000000ff0000720c */ /* 0x040fe20001704270 */
[----:B------:R-:W-:Y:S01]  /*7010*/  FMUL R95, R95, R8 ;  /* 0x000000085f5f7220 */ /* 0x000fe20000400000 */
[C---:B------:R-:W-:Y:S01]  /*7020*/  ISETP.GT.AND P5, PT, R0.reuse, 0x1, P2 ;  /* 0x000000010000780c */ /* 0x040fe200017a4270 */
[----:B------:R-:W-:Y:S01]  /*7030*/  @P4 STG.E desc[UR14][R2.64+0x4], R89 ;  /* 0x0000045902004986 */ /* 0x000fe2000c10190e */
[----:B------:R-:W-:Y:S01]  /*7040*/  IADD3 R12, P4, R7, R2, RZ ;  /* 0x00000002070c7210 */ /* 0x000fe20007f9e0ff */
[-C--:B------:R-:W-:Y:S01]  /*7050*/  FMUL R97, R97, R8.reuse ;  /* 0x0000000861617220 */ /* 0x080fe20000400000 */
[C---:B------:R-:W-:Y:S01]  /*7060*/  ISETP.GT.AND P1, PT, R0.reuse, 0x8, P3 ;  /* 0x000000080000780c */ /* 0x040fe20001f24270 */
[-C--:B------:R-:W-:Y:S01]  /*7070*/  FMUL R99, R99, R8.reuse ;  /* 0x0000000863637220 */ /* 0x080fe20000400000 */
[----:B------:R-:W-:Y:S01]  /*7080*/  F2FP.TF32.F32.PACK_B R15, R15 ;  /* 0x0000000fff0f723e */ /* 0x000fe200024050ff */
[----:B------:R-:W-:Y:S01]  /*7090*/  IMAD.X R13, R5, 0x1, R3, P4 ;  /* 0x00000001050d7824 */ /* 0x000fe200020e0603 */
[----:B------:R-:W-:Y:S01]  /*70a0*/  ISETP.GT.AND P4, PT, R0, 0x9, P3 ;  /* 0x000000090000780c */ /* 0x000fe20001f84270 */
[-C--:B0-----:R-:W-:Y:S01]  /*70b0*/  FMUL R9, R92, R8.reuse ;  /* 0x000000085c097220 */ /* 0x081fe20000400000 */
[----:B------:R-:W-:Y:S01]  /*70c0*/  F2FP.TF32.F32.PACK_B R91, R91 ;  /* 0x0000005bff5b723e */ /* 0x000fe200024050ff */
[-C--:B------:R-:W-:Y:S01]  /*70d0*/  FMUL R101, R101, R8.reuse ;  /* 0x0000000865657220 */ /* 0x080fe20000400000 */
[----:B------:R-:W-:Y:S01]  /*70e0*/  F2FP.TF32.F32.PACK_B R93, R93 ;  /* 0x0000005dff5d723e */ /* 0x000fe200024050ff */
[----:B------:R0:W-:Y:S01]  /*70f0*/  @P0 STG.E desc[UR14][R12.64], R15 ;  /* 0x0000000f0c000986 */ /* 0x0001e2000c10190e */
[----:B------:R-:W-:Y:S01]  /*7100*/  F2FP.TF32.F32.PACK_B R9, R9 ;  /* 0x00000009ff09723e */ /* 0x000fe200024050ff */
[-C--:B------:R-:W-:Y:S01]  /*7110*/  FMUL R103, R103, R8.reuse ;  /* 0x0000000867677220 */ /* 0x080fe20000400000 */
[C---:B------:R-:W-:Y:S01]  /*7120*/  ISETP.GT.AND P0, PT, R0.reuse, 0x8, P2 ;  /* 0x000000080000780c */ /* 0x040fe20001704270 */
[----:B------:R-:W-:Y:S01]  /*7130*/  @P5 STG.E desc[UR14][R12.64+0x4], R91 ;  /* 0x0000045b0c005986 */ /* 0x000fe2000c10190e */
[C---:B------:R-:W-:Y:S01]  /*7140*/  ISETP.GT.AND P5, PT, R0.reuse, 0x9, P2 ;  /* 0x000000090000780c */ /* 0x040fe200017a4270 */
[-C--:B------:R-:W-:Y:S01]  /*7150*/  FMUL R105, R105, R8.reuse ;  /* 0x0000000869697220 */ /* 0x080fe20000400000 */
[----:B------:R-:W-:Y:S01]  /*7160*/  F2FP.TF32.F32.PACK_B R17, R17 ;  /* 0x00000011ff11723e */ /* 0x000fe200024050ff */
[----:B------:R1:W-:Y:S01]  /*7170*/  @P1 STG.E desc[UR14][R2.64+0x20], R9 ;  /* 0x0000200902001986 */ /* 0x0003e2000c10190e */
[----:B------:R-:W-:Y:S01]  /*7180*/  F2FP.TF32.F32.PACK_B R95, R95 ;  /* 0x0000005fff5f723e */ /* 0x000fe200024050ff */
[-C--:B------:R-:W-:Y:S01]  /*7190*/  FMUL R107, R107, R8.reuse ;  /* 0x000000086b6b7220 */ /* 0x080fe20000400000 */
[C---:B------:R-:W-:Y:S01]  /*71a0*/  ISETP.GT.AND P1, PT, R0.reuse, 0x11, P3 ;  /* 0x000000110000780c */ /* 0x040fe20001f24270 */
[----:B------:R-:W-:Y:S01]  /*71b0*/  @P4 STG.E desc[UR14][R2.64+0x24], R93 ;  /* 0x0000245d02004986 */ /* 0x000fe2000c10190e */
[----:B------:R-:W-:Y:S01]  /*71c0*/  ISETP.GT.AND P4, PT, R0, 0x10, P3 ;  /* 0x000000100000780c */ /* 0x000fe20001f84270 */
[-C--:B0-----:R-:W-:Y:S01]  /*71d0*/  FMUL R15, R96, R8.reuse ;  /* 0x00000008600f7220 */ /* 0x081fe20000400000 */
[----:B------:R-:W-:Y:S01]  /*71e0*/  F2FP.TF32.F32.PACK_B R97, R97 ;  /* 0x00000061ff61723e */ /* 0x000fe200024050ff */
[----:B------:R0:W-:Y:S01]  /*71f0*/  @P0 STG.E desc[UR14][R12.64+0x20], R17 ;  /* 0x000020110c000986 */ /* 0x0001e2000c10190e */
[----:B------:R-:W-:Y:S01]  /*7200*/  ISETP.GT.AND P0, PT, R0, 0x10, P2 ;  /* 0x000000100000780c */ /* 0x000fe20001704270 */
[-C--:B------:R-:W-:Y:S01]  /*7210*/  FMUL R109, R109, R8.reuse ;  /* 0x000000086d6d7220 */ /* 0x080fe20000400000 */
[----:B------:R-:W-:Y:S01]  /*7220*/  F2FP.TF32.F32.PACK_B R15, R15 ;  /* 0x0000000fff0f723e */ /* 0x000fe200024050ff */
[----:B------:R-:W-:Y:S01]  /*7230*/  @P5 STG.E desc[UR14][R12.64+0x24], R95 ;  /* 0x0000245f0c005986 */ /* 0x000fe2000c10190e */
[-C--:B-1----:R-:W-:Y:S01]  /*7240*/  FMUL R9, R98, R8.reuse ;  /* 0x0000000862097220 */ /* 0x082fe20000400000 */
[----:B------:R-:W-:Y:S01]  /*7250*/  F2FP.TF32.F32.PACK_B R99, R99 ;  /* 0x00000063ff63723e */ /* 0x000fe200024050ff */
[-C--:B------:R-:W-:Y:S01]  /*7260*/  FMUL R111, R111, R8.reuse ;  /* 0x000000086f6f7220 */ /* 0x080fe20000400000 */
[C---:B------:R-:W-:Y:S01]  /*7270*/  ISETP.GT.AND P5, PT, R0.reuse, 0x18, P3 ;  /* 0x000000180000780c */ /* 0x040fe20001fa4270 */
[-C--:B------:R-:W-:Y:S01]  /*7280*/  FMUL R113, R113, R8.reuse ;  /* 0x0000000871717220 */ /* 0x080fe20000400000 */
[----:B------:R1:W-:Y:S01]  /*7290*/  @P4 STG.E desc[UR14][R2.64+0x40], R15 ;  /* 0x0000400f02004986 */ /* 0x0003e2000c10190e */
[----:B------:R-:W-:Y:S01]  /*72a0*/  ISETP.GT.AND P4, PT, R0, 0x11, P2 ;  /* 0x000000110000780c */ /* 0x000fe20001784270 */
[-C--:B0-----:R-:W-:Y:S01]  /*72b0*/  FMUL R17, R100, R8.reuse ;  /* 0x0000000864117220 */ /* 0x081fe20000400000 */
[----:B------:R-:W-:Y:S01]  /*72c0*/  F2FP.TF32.F32.PACK_B R9, R9 ;  /* 0x00000009ff09723e */ /* 0x000fe200024050ff */
[----:B------:R-:W-:Y:S01]  /*72d0*/  @P1 STG.E desc[UR14][R2.64+0x44], R97 ;  /* 0x0000446102001986 */ /* 0x000fe2000c10190e */
[C---:B------:R-:W-:Y:S01]  /*72e0*/  ISETP.GT.AND P1, PT, R0.reuse, 0x19, P3 ;  /* 0x000000190000780c */ /* 0x040fe20001f24270 */
[-C--:B------:R-:W-:Y:S01]  /*72f0*/  FMUL R115, R115, R8.reuse ;  /* 0x0000000873737220 */ /* 0x080fe20000400000 */
[----:B------:R-:W-:Y:S01]  /*7300*/  F2FP.TF32.F32.PACK_B R17, R17 ;  /* 0x00000011ff11723e */ /* 0x000fe200024050ff */
[----:B------:R0:W-:Y:S01]  /*7310*/  @P0 STG.E desc[UR14][R12.64+0x40], R9 ;  /* 0x000040090c000986 */ /* 0x0001e2000c10190e */
[----:B------:R-:W-:Y:S01]  /*7320*/  ISETP.GT.AND P0, PT, R0, 0x18, P2 ;  /* 0x000000180000780c */ /* 0x000fe20001704270 */
[-C--:B------:R-:W-:Y:S01]  /*7330*/  FMUL R117, R117, R8.reuse ;  /* 0x0000000875757220 */ /* 0x080fe20000400000 */
[----:B------:R-:W-:Y:S01]  /*7340*/  F2FP.TF32.F32.PACK_B R101, R101 ;  /* 0x00000065ff65723e */ /* 0x000fe200024050ff */
[-C--:B-1----:R-:W-:Y:S01]  /*7350*/  FMUL R15, R102, R8.reuse ;  /* 0x00000008660f7220 */ /* 0x082fe20000400000 */
[----:B------:R-:W-:Y:S01]  /*7360*/  F2FP.TF32.F32.PACK_B R103, R103 ;  /* 0x00000067ff67723e */ /* 0x000fe200024050ff */
[----:B------:R-:W-:Y:S01]  /*7370*/  @P4 STG.E desc[UR14][R12.64+0x44], R99 ;  /* 0x000044630c004986 */ /* 0x000fe2000c10190e */
[C---:B------:R-:W-:Y:S01]  /*7380*/  ISETP.GT.AND P4, PT, R0.reuse, 0x19, P2 ;  /* 0x000000190000780c */ /* 0x040fe20001784270 */
[-C--:B------:R-:W-:Y:S01]  /*7390*/  FMUL R119, R119, R8.reuse ;  /* 0x0000000877777220 */ /* 0x080fe20000400000 */
[----:B------:R-:W-:Y:S01]  /*73a0*/  F2FP.TF32.F32.PACK_B R15, R15 ;  /* 0x0000000fff0f723e */ /* 0x000fe200024050ff */
        /* <DEDUP_REMOVED lines=9> */
[C---:B------:R-:W-:Y:S01]  /*7440*/  ISETP.GT.AND P0, PT, R0.reuse, 0x20, P2 ;  /* 0x000000200000780c */ /* 0x040fe20001704270 */
[-C--:B------:R-:W-:Y:S01]  /*7450*/  FMUL R123, R123, R8.reuse ;  /* 0x000000087b7b7220 */ /* 0x080fe20000400000 */
[----:B------:R-:W-:Y:S01]  /*7460*/  F2FP.TF32.F32.PACK_B R107, R107 ;  /* 0x0000006bff6b723e */ /* 0x000fe200024050ff */
[----:B------:R-:W-:Y:S01]  /*7470*/  @P4 STG.E desc[UR14][R12.64+0x64], R103 ;  /* 0x000064670c004986 */ /* 0x000fe2000c10190e */
[----:B------:R-:W-:Y:S01]  /*7480*/  ISETP.GT.AND P4, PT, R0, 0x21, P2 ;  /* 0x000000210000780c */ /* 0x000fe20001784270 */
[-C--:B-1----:R-:W-:Y:S01]  /*7490*/  FMUL R17, R106, R8.reuse ;  /* 0x000000086a117220 */ /* 0x082fe20000400000 */
[----:B------:R-:W-:Y:S01]  /*74a0*/  F2FP.TF32.F32.PACK_B R109, R109 ;  /* 0x0000006dff6d723e */ /* 0x000fe200024050ff */
[----:B------:R1:W-:Y:S01]  /*74b0*/  @P5 STG.E desc[UR14][R2.64+0x80], R9 ;  /* 0x0000800902005986 */ /* 0x0003e2000c10190e */
[C---:B------:R-:W-:Y:S01]  /*74c0*/  ISETP.GT.AND P5, PT, R0.reuse, 0x28, P3 ;  /* 0x000000280000780c */ /* 0x040fe20001fa4270 */
[-C--:B------:R-:W-:Y:S01]  /*74d0*/  FMUL R125, R125, R8.reuse ;  /* 0x000000087d7d7220 */ /* 0x080fe20000400000 */
[----:B------:R-:W-:Y:S01]  /*74e0*/  F2FP.TF32.F32.PACK_B R17, R17 ;  /* 0x00000011ff11723e */ /* 0x000fe200024050ff */
[----:B------:R-:W-:Y:S01]  /*74f0*/  @P1 STG.E desc[UR14][R2.64+0x84], R105 ;  /* 0x0000846902001986 */ /* 0x000fe2000c10190e */
[----:B------:R-:W-:Y:S01]  /*7500*/  ISETP.GT.AND P1, PT, R0, 0x29, P3 ;  /* 0x000000290000780c */ /* 0x000fe20001f24270 */
[-C--:B0-----:R-:W-:Y:S01]  /*7510*/  FMUL R15, R108, R8.reuse ;  /* 0x000000086c0f7220 */ /* 0x081fe20000400000 */
        /* <DEDUP_REMOVED lines=98> */
[----:B------:R-:W-:Y:S01]  /*7b40*/  ISETP.GT.AND P0, PT, R0, 0x58, P2 ;  /* 0x000000580000780c */ /* 0x000fe20001704270 */
[----:B------:R-:W-:Y:S01]  /*7b50*/  IMAD.SHL.U32 R19, R16, 0x4, RZ ;  /* 0x0000000410137824 */ /* 0x000fe200078e00ff */
        /* <DEDUP_REMOVED lines=20> */
[C---:B------:R-:W-:Y:S01]  /*7ca0*/  ISETP.GT.AND P6, PT, R0.reuse, 0x70, P3 ;  /* 0x000000700000780c */ /* 0x040fe20001fc4270 */
        /* <DEDUP_REMOVED lines=17> */
[----:B------:R-:W-:Y:S01]  /*7dc0*/  ISETP.GT.AND P5, PT, R0, 0x70, P2 ;  /* 0x000000700000780c */ /* 0x000fe200017a4270 */
[-C--:B------:R-:W-:Y:S01]  /*7dd0*/  FMUL R31, R31, R8.reuse ;  /* 0x000000081f1f7220 */ /* 0x080fe20000400000 */
[----:B------:R-:W-:Y:S01]  /*7de0*/  F2FP.TF32.F32.PACK_B R17, R17 ;  /* 0x00000011ff11723e */ /* 0x000fe200024050ff */
[-C--:B0-----:R-:W-:Y:S01]  /*7df0*/  FMUL R15, R144, R8.reuse ;  /* 0x00000008900f7220 */ /* 0x081fe20000400000 */
[----:B------:R-:W-:Y:S01]  /*7e00*/  @P1 STG.E desc[UR14][R2.64+0x1a4], R141 ;  /* 0x0001a48d02001986 */ /* 0x000fe2000c10190e */
[----:B------:R-:W-:Y:S01]  /*7e10*/  ISETP.GT.AND P1, PT, R0, 0x71, P3 ;  /* 0x000000710000780c */ /* 0x000fe20001f24270 */
[-C--:B------:R-:W-:Y:S01]  /*7e20*/  FMUL R33, R33, R8.reuse ;  /* 0x0000000821217220 */ /* 0x080fe20000400000 */
[----:B------:R-:W-:Y:S01]  /*7e30*/  F2FP.TF32.F32.PACK_B R145, R145 ;  /* 0x00000091ff91723e */ /* 0x000fe200024050ff */
[----:B------:R0:W-:Y:S01]  /*7e40*/  @P0 STG.E desc[UR14][R12.64+0x1a0], R17 ;  /* 0x0001a0110c000986 */ /* 0x0001e2000c10190e */
[----:B------:R-:W-:Y:S01]  /*7e50*/  F2FP.TF32.F32.PACK_B R15, R15 ;  /* 0x0000000fff0f723e */ /* 0x000fe200024050ff */
[-C--:B------:R-:W-:Y:S01]  /*7e60*/  FMUL R35, R35, R8.reuse ;  /* 0x0000000823237220 */ /* 0x080fe20000400000 */
[-C--:B-1----:R-:W-:Y:S01]  /*7e70*/  FMUL R9, R146, R8.reuse ;  /* 0x0000000892097220 */ /* 0x082fe20000400000 */
        /* <DEDUP_REMOVED lines=8> */
[-C--:B0-----:R-:W-:Y:S01]  /*7f00*/  FMUL R17, R148, R8.reuse ;  /* 0x0000000894117220 */ /* 0x081fe20000400000 */
[----:B------:R-:W-:Y:S01]  /*7f10*/  ISETP.GT.AND P3, PT, R0, 0x79, P3 ;  /* 0x000000790000780c */ /* 0x000fe20001f64270 */
[----:B------:R-:W-:Y:S01]  /*7f20*/  @P1 STG.E desc[UR14][R2.64+0x1c4], R145 ;  /* 0x0001c49102001986 */ /* 0x000fe2000c10190e */
[C---:B------:R-:W-:Y:S01]  /*7f30*/  ISETP.GT.AND P1, PT, R10.reuse, 0x40, PT ;  /* 0x000000400a00780c */ /* 0x040fe20003f24270 */
[-C--:B------:R-:W-:Y:S01]  /*7f40*/  FMUL R41, R41, R8.reuse ;  /* 0x0000000829297220 */ /* 0x080fe20000400000 */
[----:B------:R-:W-:Y:S01]  /*7f50*/  F2FP.TF32.F32.PACK_B R17, R17 ;  /* 0x00000011ff11723e */ /* 0x000fe200024050ff */
[----:B------:R0:W-:Y:S01]  /*7f60*/  @P5 STG.E desc[UR14][R12.64+0x1c0], R9 ;  /* 0x0001c0090c005986 */ /* 0x0001e2000c10190e */
[----:B------:R-:W-:Y:S01]  /*7f70*/  ISETP.GT.AND P0, PT, R10, 0x48, PT ;  /* 0x000000480a00780c */ /* 0x000fe20003f04270 */
[-C--:B------:R-:W-:Y:S01]  /*7f80*/  FMUL R43, R43, R8.reuse ;  /* 0x000000082b2b7220 */ /* 0x080fe20000400000 */
[----:B------:R-:W-:Y:S01]  /*7f90*/  F2FP.TF32.F32.PACK_B R149, R149 ;  /* 0x00000095ff95723e */ /* 0x000fe200024050ff */
[----:B------:R-:W-:Y:S01]  /*7fa0*/  @P6 STG.E desc[UR14][R12.64+0x1c4], R147 ;  /* 0x0001c4930c006986 */ /* 0x000fe2000c10190e */
[----:B-1----:R-:W-:Y:S01]  /*7fb0*/  SHF.L.U64.HI R15, R16, 0x2, R11 ;  /* 0x00000002100f7819 */ /* 0x002fe2000001020b */
[----:B------:R-:W-:Y:S01]  /*7fc0*/  FMUL R45, R45, R8 ;  /* 0x000000082d2d7220 */ /* 0x000fe20000400000 */
[----:B------:R-:W-:Y:S01]  /*7fd0*/  IADD3 R10, P5, R19, R2, RZ ;  /* 0x00000002130a7210 */ /* 0x000fe20007fbe0ff */
[----:B------:R1:W-:Y:S01]  /*7fe0*/  @P4 STG.E desc[UR14][R2.64+0x1e0], R17 ;  /* 0x0001e01102004986 */ /* 0x0003e2000c10190e */
[C---:B------:R-:W-:Y:S01]  /*7ff0*/  ISETP.GT.AND P4, PT, R0.reuse, 0x78, P2 ;  /* 0x000000780000780c */ /* 0x040fe20001784270 */
[-C--:B------:R-:W-:Y:S01]  /*8000*/  FMUL R47, R47, R8.reuse ;  /* 0x000000082f2f7220 */ /* 0x080fe20000400000 */
[C---:B------:R-:W-:Y:S01]  /*8010*/  ISETP.GT.AND P2, PT, R0.reuse, 0x79, P2 ;  /* 0x000000790000780c */ /* 0x040fe20001744270 */
[----:B------:R2:W-:Y:S01]  /*8020*/  @P3 STG.E desc[UR14][R2.64+0x1e4], R149 ;  /* 0x0001e49502003986 */ /* 0x0005e2000c10190e */
[----:B------:R-:W-:Y:S01]  /*8030*/  IMAD.X R11, R15, 0x1, R3, P5 ;  /* 0x000000010f0b7824 */ /* 0x000fe200028e0603 */
[----:B------:R-:W-:Y:S01]  /*8040*/  ISETP.GT.AND P3, PT, R0, 0x1, P1 ;  /* 0x000000010000780c */ /* 0x000fe20000f64270 */
[----:B0-----:R-:W-:Y:S01]  /*8050*/  FMUL R9, R150, R8 ;  /* 0x0000000896097220 */ /* 0x001fe20000400000 */
[----:B------:R-:W-:Y:S01]  /*8060*/  IADD3 R14, P5, P6, R7, R2, R19 ;  /* 0x00000002070e7210 */ /* 0x000fe20007ebe013 */
[-C--:B------:R-:W-:Y:S01]  /*8070*/  FMUL R49, R49, R8.reuse ;  /* 0x0000000831317220 */ /* 0x080fe20000400000 */
[----:B------:R-:W-:Y:S01]  /*8080*/  F2FP.TF32.F32.PACK_B R151, R151 ;  /* 0x00000097ff97723e */ /* 0x000fe200024050ff */
[-C--:B------:R-:W-:Y:S01]  /*8090*/  FMUL R51, R51, R8.reuse ;  /* 0x0000000833337220 */ /* 0x080fe20000400000 */
[----:B------:R-:W-:Y:S01]  /*80a0*/  IADD3.X R15, R5, R3, R15, P5, P6 ;  /* 0x00000003050f7210 */ /* 0x000fe20002fec40f */
[-C--:B-1----:R-:W-:Y:S01]  /*80b0*/  FMUL R17, R24, R8.reuse ;  /* 0x0000000818117220 */ /* 0x082fe20000400000 */
[----:B------:R-:W-:Y:S01]  /*80c0*/  F2FP.TF32.F32.PACK_B R9, R9 ;  /* 0x00000009ff09723e */ /* 0x000fe200024050ff */
[-C--:B------:R-:W-:Y:S01]  /*80d0*/  FMUL R53, R53, R8.reuse ;  /* 0x0000000835357220 */ /* 0x080fe20000400000 */
[----:B--2---:R-:W-:Y:S01]  /*80e0*/  @P4 IMAD.MOV.U32 R2, RZ, RZ, R12 ;  /* 0x000000ffff024224 */ /* 0x004fe200078e000c */
[----:B------:R-:W-:Y:S01]  /*80f0*/  F2FP.TF32.F32.PACK_B R25, R25 ;  /* 0x00000019ff19723e */ /* 0x000fe200024050ff */
[----:B------:R-:W-:Y:S01]  /*8100*/  @P4 IMAD.MOV.U32 R3, RZ, RZ, R13 ;  /* 0x000000ffff034224 */ /* 0x000fe200078e000d */
[----:B------:R-:W-:Y:S01]  /*8110*/  ISETP.GT.AND P5, PT, R0, RZ, P1 ;  /* 0x000000ff0000720c */ /* 0x000fe20000fa4270 */
[-C--:B------:R-:W-:Y:S01]  /*8120*/  FMUL R55, R55, R8.reuse ;  /* 0x0000000837377220 */ /* 0x080fe20000400000 */
[----:B------:R-:W-:Y:S01]  /*8130*/  F2FP.TF32.F32.PACK_B R17, R17 ;  /* 0x00000011ff11723e */ /* 0x000fe200024050ff */
[-C--:B------:R-:W-:Y:S01]  /*8140*/  FMUL R57, R57, R8.reuse ;  /* 0x0000000839397220 */ /* 0x080fe20000400000 */
[----:B------:R0:W-:Y:S01]  /*8150*/  @P4 STG.E desc[UR14][R2.64+0x1e0], R9 ;  /* 0x0001e00902004986 */ /* 0x0001e2000c10190e */
[----:B------:R-:W-:Y:S01]  /*8160*/  IADD3 R4, P4, R10, R7, RZ ;  /* 0x000000070a047210 */ /* 0x000fe20007f9e0ff */
[-C--:B------:R-:W-:Y:S01]  /*8170*/  FMUL R7, R26, R8.reuse ;  /* 0x000000081a077220 */ /* 0x080fe20000400000 */
[----:B------:R-:W-:Y:S01]  /*8180*/  F2FP.TF32.F32.PACK_B R27, R27 ;  /* 0x0000001bff1b723e */ /* 0x000fe200024050ff */
[----:B------:R1:W-:Y:S01]  /*8190*/  @P2 STG.E desc[UR14][R12.64+0x1e4], R151 ;  /* 0x0001e4970c002986 */ /* 0x0003e2000c10190e */
[C---:B------:R-:W-:Y:S01]  /*81a0*/  ISETP.GT.AND P2, PT, R0.reuse, RZ, P0 ;  /* 0x000000ff0000720c */ /* 0x040fe20000744270 */
[----:B------:R-:W-:Y:S01]  /*81b0*/  IMAD.X R5, R11, 0x1, R5, P4 ;  /* 0x000000010b057824 */ /* 0x000fe200020e0605 */
[----:B------:R-:W-:Y:S01]  /*81c0*/  F2FP.TF32.F32.PACK_B R7, R7 ;  /* 0x00000007ff07723e */ /* 0x000fe200024050ff */
[----:B------:R-:W-:Y:S01]  /*81d0*/  @P3 STG.E desc[UR14][R10.64+0x4], R25 ;  /* 0x000004190a003986 */ /* 0x000fe2000c10190e */
[C---:B------:R-:W-:Y:S01]  /*81e0*/  ISETP.GT.AND P3, PT, R0.reuse, 0x1, P0 ;  /* 0x000000010000780c */ /* 0x040fe20000764270 */
[-C--:B------:R-:W-:Y:S01]  /*81f0*/  FMUL R59, R59, R8.reuse ;  /* 0x000000083b3b7220 */ /* 0x080fe20000400000 */
[C---:B------:R-:W-:Y:S01]  /*8200*/  ISETP.GT.AND P4, PT, R0.reuse, 0x8, P1 ;  /* 0x000000080000780c */ /* 0x040fe20000f84270 */
[----:B------:R-:W-:Y:S01]  /*8210*/  @P5 STG.E desc[UR14][R10.64], R17 ;  /* 0x000000110a005986 */ /* 0x000fe2000c10190e */
[----:B------:R-:W-:Y:S01]  /*8220*/  ISETP.GT.AND P5, PT, R0, 0x9, P1 ;  /* 0x000000090000780c */ /* 0x000fe20000fa4270 */
[-C--:B0-----:R-:W-:Y:S01]  /*8230*/  FMUL R9, R28, R8.reuse ;  /* 0x000000081c097220 */ /* 0x081fe20000400000 */
[----:B------:R-:W-:Y:S01]  /*8240*/  F2FP.TF32.F32.PACK_B R29, R29 ;  /* 0x0000001dff1d723e */ /* 0x000fe200024050ff */
[-C--:B-1----:R-:W-:Y:S01]  /*8250*/  FMUL R13, R30, R8.reuse ;  /* 0x000000081e0d7220 */ /* 0x082fe20000400000 */
[----:B------:R-:W-:Y:S01]  /*8260*/  F2FP.TF32.F32.PACK_B R31, R31 ;  /* 0x0000001fff1f723e */ /* 0x000fe200024050ff */
[----:B------:R0:W-:Y:S01]  /*8270*/  @P2 STG.E desc[UR14][R4.64], R7 ;  /* 0x0000000704002986 */ /* 0x0001e2000c10190e */
[C---:B------:R-:W-:Y:S01]  /*8280*/  ISETP.GT.AND P2, PT, R0.reuse, 0x8, P0 ;  /* 0x000000080000780c */ /* 0x040fe20000744270 */
[-C--:B------:R-:W-:Y:S01]  /*8290*/  FMUL R61, R61, R8.reuse ;  /* 0x000000083d3d7220 */ /* 0x080fe20000400000 */
[----:B------:R-:W-:Y:S01]  /*82a0*/  F2FP.TF32.F32.PACK_B R9, R9 ;  /* 0x00000009ff09723e */ /* 0x000fe200024050ff */
[----:B------:R-:W-:Y:S01]  /*82b0*/  @P3 IMAD.MOV.U32 R2, RZ, RZ, R4 ;  /* 0x000000ffff023224 */ /* 0x000fe200078e0004 */
[----:B------:R-:W-:Y:S01]  /*82c0*/  F2FP.TF32.F32.PACK_B R13, R13 ;  /* 0x0000000dff0d723e */ /* 0x000fe200024050ff */
[----:B------:R-:W-:Y:S01]  /*82d0*/  @P3 IMAD.MOV.U32 R3, RZ, RZ, R5 ;  /* 0x000000ffff033224 */ /* 0x000fe200078e0005 */
[----:B------:R-:W-:Y:S01]  /*82e0*/  F2FP.TF32.F32.PACK_B R33, R33 ;  /* 0x00000021ff21723e */ /* 0x000fe200024050ff */
[-C--:B------:R-:W-:Y:S01]  /*82f0*/  FMUL R63, R63, R8.reuse ;  /* 0x000000083f3f7220 */ /* 0x080fe20000400000 */
[----:B------:R-:W-:Y:S01]  /*8300*/  F2FP.TF32.F32.PACK_B R35, R35 ;  /* 0x00000023ff23723e */ /* 0x000fe200024050ff */
[-C--:B------:R-:W-:Y:S01]  /*8310*/  FMUL R65, R65, R8.reuse ;  /* 0x0000000841417220 */ /* 0x080fe20000400000 */
        /* <DEDUP_REMOVED lines=22> */
[----:B------:R-:W-:Y:S01]  /*8480*/  FMUL R73, R73, R8 ;  /* 0x0000000849497220 */ /* 0x000fe20000400000 */
[----:B------:R-:W-:Y:S01]  /*8490*/  F2FP.TF32.F32.PACK_B R9, R9 ;  /* 0x00000009ff09723e */ /* 0x000fe200024050ff */
[----:B------:R-:W-:Y:S01]  /*84a0*/  @P5 STG.E desc[UR14][R10.64+0x44], R33 ;  /* 0x000044210a005986 */ /* 0x000fe2000c10190e */
[----:B------:R-:W-:Y:S01]  /*84b0*/  ISETP.GT.AND P5, PT, R0, 0x19, P1 ;  /* 0x000000190000780c */ /* 0x000fe20000fa4270 */
[----:B------:R-:W-:-:S02]  /*84c0*/  @P2 IMAD.MOV.U32 R2, RZ, RZ, R14 ;  /* 0x000000ffff022224 */ /* 0x000fc400078e000e */
[-C--:B-1----:R-:W-:Y:S01]  /*84d0*/  FMUL R5, R36, R8.reuse ;  /* 0x0000000824057220 */ /* 0x082fe20000400000 */
[----:B------:R-:W-:Y:S01]  /*84e0*/  @P2 IMAD.MOV.U32 R3, RZ, RZ, R15 ;  /* 0x000000ffff032224 */ /* 0x000fe200078e000f */
[----:B------:R-:W-:Y:S01]  /*84f0*/  F2FP.TF32.F32.PACK_B R45, R45 ;  /* 0x0000002dff2d723e */ /* 0x000fe200024050ff */
[-C--:B------:R-:W-:Y:S01]  /*8500*/  FMUL R75, R75, R8.reuse ;  /* 0x000000084b4b7220 */ /* 0x080fe20000400000 */
[----:B------:R-:W-:Y:S01]  /*8510*/  F2FP.TF32.F32.PACK_B R47, R47 ;  /* 0x0000002fff2f723e */ /* 0x000fe200024050ff */
[-C--:B0-----:R-:W-:Y:S01]  /*8520*/  FMUL R7, R38, R8.reuse ;  /* 0x0000000826077220 */ /* 0x081fe20000400000 */
[----:B------:R0:W-:Y:S01]  /*8530*/  @P2 STG.E desc[UR14][R2.64+0x40], R9 ;  /* 0x0000400902002986 */ /* 0x0001e2000c10190e */
[----:B------:R-:W-:Y:S01]  /*8540*/  ISETP.GT.AND P2, PT, R0, 0x18, P0 ;  /* 0x000000180000780c */ /* 0x000fe20000744270 */
[-C--:B------:R-:W-:Y:S01]  /*8550*/  FMUL R77, R77, R8.reuse ;  /* 0x000000084d4d7220 */ /* 0x080fe20000400000 */
[----:B------:R-:W-:Y:S01]  /*8560*/  F2FP.TF32.F32.PACK_B R5, R5 ;  /* 0x00000005ff05723e */ /* 0x000fe200024050ff */
[-C--:B------:R-:W-:Y:S01]  /*8570*/  FMUL R13, R78, R8.reuse ;  /* 0x000000084e0d7220 */ /* 0x080fe20000400000 */
[----:B------:R-:W-:Y:S01]  /*8580*/  F2FP.TF32.F32.PACK_B R7, R7 ;  /* 0x00000007ff07723e */ /* 0x000fe200024050ff */
[-C--:B------:R-:W-:Y:S01]  /*8590*/  FMUL R79, R79, R8.reuse ;  /* 0x000000084f4f7220 */ /* 0x080fe20000400000 */
[----:B------:R-:W-:Y:S01]  /*85a0*/  F2FP.TF32.F32.PACK_B R49, R49 ;  /* 0x00000031ff31723e */ /* 0x000fe200024050ff */
[-C--:B------:R-:W-:Y:S01]  /*85b0*/  FMUL R81, R81, R8.reuse ;  /* 0x0000000851517220 */ /* 0x080fe20000400000 */
[----:B------:R-:W-:Y:S01]  /*85c0*/  F2FP.TF32.F32.PACK_B R51, R51 ;  /* 0x00000033ff33723e */ /* 0x000fe200024050ff */
[----:B------:R-:W-:Y:S01]  /*85d0*/  FMUL R83, R83, R8 ;  /* 0x0000000853537220 */ /* 0x000fe20000400000 */
[----:B------:R-:W-:Y:S01]  /*85e0*/  F2FP.TF32.F32.PACK_B R53, R53 ;  /* 0x00000035ff35723e */ /* 0x000fe200024050ff */
[----:B0-----:R-:W-:-:S02]  /*85f0*/  @P3 IMAD.MOV.U32 R2, RZ, RZ, R14 ;  /* 0x000000ffff023224 */ /* 0x001fc400078e000e */
[-C--:B------:R-:W-:Y:S01]  /*8600*/  FMUL R9, R40, R8.reuse ;  /* 0x0000000828097220 */ /* 0x080fe20000400000 */
[----:B------:R-:W-:Y:S01]  /*8610*/  @P3 IMAD.MOV.U32 R3, RZ, RZ, R15 ;  /* 0x000000ffff033224 */ /* 0x000fe200078e000f */
[----:B------:R-:W-:Y:S01]  /*8620*/  F2FP.TF32.F32.PACK_B R55, R55 ;  /* 0x00000037ff37723e */ /* 0x000fe200024050ff */
[-C--:B------:R-:W-:Y:S01]  /*8630*/  FMUL R17, R84, R8.reuse ;  /* 0x0000000854117220 */ /* 0x080fe20000400000 */
[----:B------:R-:W-:Y:S01]  /*8640*/  F2FP.TF32.F32.PACK_B R57, R57 ;  /* 0x00000039ff39723e */ /* 0x000fe200024050ff */
[-C--:B------:R-:W-:Y:S01]  /*8650*/  FMUL R85, R85, R8.reuse ;  /* 0x0000000855557220 */ /* 0x080fe20000400000 */
[----:B------:R0:W-:Y:S01]  /*8660*/  @P3 STG.E desc[UR14][R2.64+0x44], R35 ;  /* 0x0000442302003986 */ /* 0x0001e2000c10190e */
[----:B------:R-:W-:Y:S01]  /*8670*/  ISETP.GT.AND P3, PT, R0, 0x19, P0 ;  /* 0x000000190000780c */ /* 0x000fe20000764270 */
[----:B------:R-:W-:Y:S01]  /*8680*/  FMUL R19, R86, R8 ;  /* 0x0000000856137220 */ /* 0x000fe20000400000 */
[----:B------:R-:W-:Y:S01]  /*8690*/  F2FP.TF32.F32.PACK_B R9, R9 ;  /* 0x00000009ff09723e */ /* 0x000fe200024050ff */
[----:B------:R1:W-:Y:S01]  /*86a0*/  @P4 STG.E desc[UR14][R10.64+0x60], R5 ;  /* 0x000060050a004986 */ /* 0x0003e2000c10190e */
[----:B------:R-:W-:-:S02]  /*86b0*/  ISETP.GT.AND P4, PT, R0, 0x20, P1 ;  /* 0x000000200000780c */ /* 0x000fc40000f84270 */
[----:B------:R-:W-:Y:S01]  /*86c0*/  F2FP.TF32.F32.PACK_B R59, R59 ;  /* 0x0000003bff3b723e */ /* 0x000fe200024050ff */
[----:B------:R-:W-:Y:S01]  /*86d0*/  @P5 STG.E desc[UR14][R10.64+0x64], R37 ;  /* 0x000064250a005986 */ /* 0x000fe2000c10190e */
[----:B------:R-:W-:Y:S02]  /*86e0*/  ISETP.GT.AND P5, PT, R0, 0x21, P1 ;  /* 0x000000210000780c */ /* 0x000fe40000fa4270 */
[----:B------:R-:W-:Y:S01]  /*86f0*/  F2FP.TF32.F32.PACK_B R61, R61 ;  /* 0x0000003dff3d723e */ /* 0x000fe200024050ff */
[----:B0-----:R-:W-:Y:S01]  /*8700*/  @P2 IMAD.MOV.U32 R2, RZ, RZ, R14 ;  /* 0x000000ffff022224 */ /* 0x001fe200078e000e */
[----:B------:R-:W-:Y:S01]  /*8710*/  F2FP.TF32.F32.PACK_B R63, R63 ;  /* 0x0000003fff3f723e */ /* 0x000fe200024050ff */
[----:B------:R-:W-:Y:S01]  /*8720*/  @P2 IMAD.MOV.U32 R3, RZ, RZ, R15 ;  /* 0x000000ffff032224 */ /* 0x000fe200078e000f */
[----:B------:R-:W-:Y:S01]  /*8730*/  F2FP.TF32.F32.PACK_B R65, R65 ;  /* 0x00000041ff41723e */ /* 0x000fe200024050ff */
[----:B-1----:R-:W-:Y:S01]  /*8740*/  FMUL R5, R42, R8 ;  /* 0x000000082a057220 */ /* 0x002fe20000400000 */
[----:B------:R-:W-:-:S02]  /*8750*/  ISETP.GT.AND P6, PT, R0, 0x59, P1 ;  /* 0x000000590000780c */ /* 0x000fc40000fc4270 */
[----:B------:R0:W-:Y:S01]  /*8760*/  @P2 STG.E desc[UR14][R2.64+0x60], R7 ;  /* 0x0000600702002986 */ /* 0x0001e2000c10190e */
[----:B------:R-:W-:Y:S02]  /*8770*/  ISETP.GT.AND P2, PT, R0, 0x20, P0 ;  /* 0x000000200000780c */ /* 0x000fe40000744270 */
[----:B------:R-:W-:Y:S02]  /*8780*/  F2FP.TF32.F32.PACK_B R5, R5 ;  /* 0x00000005ff05723e */ /* 0x000fe400024050ff */
[----:B------:R-:W-:Y:S02]  /*8790*/  F2FP.TF32.F32.PACK_B R67, R67 ;  /* 0x00000043ff43723e */ /* 0x000fe400024050ff */
[----:B------:R-:W-:Y:S02]  /*87a0*/  F2FP.TF32.F32.PACK_B R69, R69 ;  /* 0x00000045ff45723e */ /* 0x000fe400024050ff */
[----:B------:R-:W-:Y:S02]  /*87b0*/  F2FP.TF32.F32.PACK_B R71, R71 ;  /* 0x00000047ff47723e */ /* 0x000fe400024050ff */
[----:B------:R-:W-:Y:S01]  /*87c0*/  F2FP.TF32.F32.PACK_B R73, R73 ;  /* 0x00000049ff49723e */ /* 0x000fe200024050ff */
[----:B0-----:R-:W-:-:S02]  /*87d0*/  @P3 IMAD.MOV.U32 R2, RZ, RZ, R14 ;  /* 0x000000ffff023224 */ /* 0x001fc400078e000e */
[----:B------:R-:W-:Y:S01]  /*87e0*/  FMUL R7, R44, R8 ;  /* 0x000000082c077220 */ /* 0x000fe20000400000 */
[----:B------:R-:W-:Y:S01]  /*87f0*/  @P3 IMAD.MOV.U32 R3, RZ, RZ, R15 ;  /* 0x000000ffff033224 */ /* 0x000fe200078e000f */
[----:B------:R-:W-:Y:S02]  /*8800*/  F2FP.TF32.F32.PACK_B R75, R75 ;  /* 0x0000004bff4b723e */ /* 0x000fe400024050ff */
[----:B------:R-:W-:Y:S02]  /*8810*/  F2FP.TF32.F32.PACK_B R77, R77 ;  /* 0x0000004dff4d723e */ /* 0x000fe400024050ff */
[----:B------:R0:W-:Y:S01]  /*8820*/  @P3 STG.E desc[UR14][R2.64+0x64], R39 ;  /* 0x0000642702003986 */ /* 0x0001e2000c10190e */
[C---:B------:R-:W-:Y:S02]  /*8830*/  ISETP.GT.AND P3, PT, R0.reuse, 0x21, P0 ;  /* 0x000000210000780c */ /* 0x040fe40000764270 */
        /* <DEDUP_REMOVED lines=12> */
[----:B------:R-:W-:-:S02]  /*8900*/  F2FP.TF32.F32.PACK_B R17, R17 ;  /* 0x00000011ff11723e */ /* 0x000fc400024050ff */
[----:B------:R0:W-:Y:S01]  /*8910*/  @P2 STG.E desc[UR14][R2.64+0x80], R5 ;  /* 0x0000800502002986 */ /* 0x0001e2000c10190e */
[----:B------:R-:W-:Y:S02]  /*8920*/  ISETP.GT.AND P2, PT, R0, 0x28, P0 ;  /* 0x000000280000780c */ /* 0x000fe40000744270 */
[----:B------:R-:W-:Y:S02]  /*8930*/  F2FP.TF32.F32.PACK_B R9, R9 ;  /* 0x00000009ff09723e */ /* 0x000fe400024050ff */
[----:B------:R-:W-:Y:S02]  /*8940*/  F2FP.TF32.F32.PACK_B R85, R85 ;  /* 0x00000055ff55723e */ /* 0x000fe400024050ff */
[----:B------:R-:W-:Y:S01]  /*8950*/  F2FP.TF32.F32.PACK_B R19, R19 ;  /* 0x00000013ff13723e */ /* 0x000fe200024050ff */
[----:B0-----:R-:W-:Y:S02]  /*8960*/  @P3 IMAD.MOV.U32 R2, RZ, RZ, R14 ;  /* 0x000000ffff023224 */ /* 0x001fe400078e000e */
[----:B------:R-:W-:Y:S01]  /*8970*/  FMUL R5, R48, R8 ;  /* 0x0000000830057220 */ /* 0x000fe20000400000 */
[----:B------:R-:W-:-:S04]  /*8980*/  @P3 IMAD.MOV.U32 R3, RZ, RZ, R15 ;  /* 0x000000ffff033224 */ /* 0x000fc800078e000f */
[----:B------:R-:W-:Y:S01]  /*8990*/  F2FP.TF32.F32.PACK_B R5, R5 ;  /* 0x00000005ff05723e */ /* 0x000fe200024050ff */
[----:B------:R0:W-:Y:S01]  /*89a0*/  @P3 STG.E desc[UR14][R2.64+0x84], R43 ;  /* 0x0000842b02003986 */ /* 0x0001e2000c10190e */
[----:B------:R-:W-:-:S03]  /*89b0*/  ISETP.GT.AND P3, PT, R0, 0x29, P0 ;  /* 0x000000290000780c */ /* 0x000fc60000764270 */
[----:B------:R1:W-:Y:S01]  /*89c0*/  @P4 STG.E desc[UR14][R10.64+0xa0], R7 ;  /* 0x0000a0070a004986 */ /* 0x0003e2000c10190e */
[----:B------:R-:W-:-:S03]  /*89d0*/  ISETP.GT.AND P4, PT, R0, 0x30, P1 ;  /* 0x000000300000780c */ /* 0x000fc60000f84270 */
[----:B------:R-:W-:Y:S01]  /*89e0*/  @P5 STG.E desc[UR14][R10.64+0xa4], R45 ;  /* 0x0000a42d0a005986 */ /* 0x000fe2000c10190e */
[----:B------:R-:W-:Y:S01]  /*89f0*/  ISETP.GT.AND P5, PT, R0, 0x31, P1 ;  /* 0x000000310000780c */ /* 0x000fe20000fa4270 */
[----:B0-----:R-:W-:Y:S02]  /*8a00*/  @P2 IMAD.MOV.U32 R2, RZ, RZ, R14 ;  /* 0x000000ffff022224 */ /* 0x001fe400078e000e */
[----:B------:R-:W-:Y:S02]  /*8a10*/  @P2 IMAD.MOV.U32 R3, RZ, RZ, R15 ;  /* 0x000000ffff032224 */ /* 0x000fe400078e000f */
[----:B-1----:R-:W-:-:S03]  /*8a20*/  FMUL R7, R50, R8 ;  /* 0x0000000832077220 */ /* 0x002fc60000400000 */
[----:B------:R0:W-:Y:S01]  /*8a30*/  @P2 STG.E desc[UR14][R2.64+0xa0], R9 ;  /* 0x0000a00902002986 */ /* 0x0001e2000c10190e */
[----:B------:R-:W-:Y:S02]  /*8a40*/  ISETP.GT.AND P2, PT, R0, 0x30, P0 ;  /* 0x000000300000780c */ /* 0x000fe40000744270 */
        /* <DEDUP_REMOVED lines=114> */
[-C--:B------:R-:W-:Y:S01]  /*9170*/  FMUL R7, R82, R8.reuse ;  /* 0x0000000852077220 */ /* 0x080fe20000400000 */
[----:B------:R-:W-:Y:S02]  /*9180*/  @P6 IMAD.MOV.U32 R3, RZ, RZ, R15 ;  /* 0x000000ffff036224 */ /* 0x000fe400078e000f */
[----:B------:R-:W-:Y:S02]  /*9190*/  FMUL R8, R87, R8 ;  /* 0x0000000857087220 */ /* 0x000fe40000400000 */
[----:B------:R-:W-:Y:S01]  /*91a0*/  F2FP.TF32.F32.PACK_B R7, R7 ;  /* 0x00000007ff07723e */ /* 0x000fe200024050ff */
[----:B------:R0:W-:Y:S01]  /*91b0*/  @P6 STG.E desc[UR14][R2.64+0x184], R75 ;  /* 0x0001844b02006986 */ /* 0x0001e2000c10190e */
[----:B------:R-:W-:-:S03]  /*91c0*/  ISETP.GT.AND P6, PT, R0, 0x70, P1 ;  /* 0x000000700000780c */ /* 0x000fc60000fc4270 */
[----:B------:R-:W-:Y:S01]  /*91d0*/  @P2 STG.E desc[UR14][R10.64+0x1a0], R9 ;  /* 0x0001a0090a002986 */ /* 0x000fe2000c10190e */
[----:B------:R-:W-:-:S03]  /*91e0*/  ISETP.GT.AND P2, PT, R0, 0x71, P1 ;  /* 0x000000710000780c */ /* 0x000fc60000f44270 */
[----:B------:R-:W-:Y:S01]  /*91f0*/  @P5 STG.E desc[UR14][R10.64+0x1a4], R77 ;  /* 0x0001a44d0a005986 */ /* 0x000fe2000c10190e */
[----:B------:R-:W-:Y:S01]  /*9200*/  ISETP.GT.AND P5, PT, R0, 0x70, P0 ;  /* 0x000000700000780c */ /* 0x000fe200007a4270 */
[----:B0-----:R-:W-:Y:S02]  /*9210*/  @P3 IMAD.MOV.U32 R2, RZ, RZ, R14 ;  /* 0x000000ffff023224 */ /* 0x001fe400078e000e */
[----:B------:R-:W-:-:S05]  /*9220*/  @P3 IMAD.MOV.U32 R3, RZ, RZ, R15 ;  /* 0x000000ffff033224 */ /* 0x000fca00078e000f */
[----:B------:R0:W-:Y:S01]  /*9230*/  @P3 STG.E desc[UR14][R2.64+0x1a0], R13 ;  /* 0x0001a00d02003986 */ /* 0x0001e2000c10190e */
[C---:B------:R-:W-:Y:S02]  /*9240*/  ISETP.GT.AND P3, PT, R0.reuse, 0x78, P1 ;  /* 0x000000780000780c */ /* 0x040fe40000f64270 */
[----:B------:R-:W-:Y:S01]  /*9250*/  ISETP.GT.AND P1, PT, R0, 0x79, P1 ;  /* 0x000000790000780c */ /* 0x000fe20000f24270 */
[----:B0-----:R-:W-:Y:S02]  /*9260*/  @P4 IMAD.MOV.U32 R2, RZ, RZ, R14 ;  /* 0x000000ffff024224 */ /* 0x001fe400078e000e */
[----:B------:R-:W-:-:S05]  /*9270*/  @P4 IMAD.MOV.U32 R3, RZ, RZ, R15 ;  /* 0x000000ffff034224 */ /* 0x000fca00078e000f */
[----:B------:R0:W-:Y:S01]  /*9280*/  @P4 STG.E desc[UR14][R2.64+0x1a4], R79 ;  /* 0x0001a44f02004986 */ /* 0x0001e2000c10190e */
[----:B------:R-:W-:-:S03]  /*9290*/  ISETP.GT.AND P4, PT, R0, 0x71, P0 ;  /* 0x000000710000780c */ /* 0x000fc60000784270 */
[----:B------:R-:W-:Y:S01]  /*92a0*/  @P6 STG.E desc[UR14][R10.64+0x1c0], R5 ;  /* 0x0001c0050a006986 */ /* 0x000fe2000c10190e */
[C---:B------:R-:W-:Y:S02]  /*92b0*/  ISETP.GT.AND P6, PT, R0.reuse, 0x78, P0 ;  /* 0x000000780000780c */ /* 0x040fe400007c4270 */
[----:B------:R-:W-:Y:S01]  /*92c0*/  ISETP.GT.AND P0, PT, R0, 0x79, P0 ;  /* 0x000000790000780c */ /* 0x000fe20000704270 */
[----:B------:R-:W-:Y:S01]  /*92d0*/  @P2 STG.E desc[UR14][R10.64+0x1c4], R81 ;  /* 0x0001c4510a002986 */ /* 0x000fe2000c10190e */
[----:B0-----:R-:W-:Y:S02]  /*92e0*/  @P5 IMAD.MOV.U32 R2, RZ, RZ, R14 ;  /* 0x000000ffff025224 */ /* 0x001fe400078e000e */
[----:B------:R-:W-:-:S05]  /*92f0*/  @P5 IMAD.MOV.U32 R3, RZ, RZ, R15 ;  /* 0x000000ffff035224 */ /* 0x000fca00078e000f */
[----:B------:R0:W-:Y:S02]  /*9300*/  @P5 STG.E desc[UR14][R2.64+0x1c0], R7 ;  /* 0x0001c00702005986 */ /* 0x0001e4000c10190e */
[----:B0-----:R-:W-:Y:S02]  /*9310*/  @P4 IMAD.MOV.U32 R2, RZ, RZ, R14 ;  /* 0x000000ffff024224 */ /* 0x001fe400078e000e */
[----:B------:R-:W-:-:S05]  /*9320*/  @P4 IMAD.MOV.U32 R3, RZ, RZ, R15 ;  /* 0x000000ffff034224 */ /* 0x000fca00078e000f */
[----:B------:R0:W-:Y:S04]  /*9330*/  @P4 STG.E desc[UR14][R2.64+0x1c4], R83 ;  /* 0x0001c45302004986 */ /* 0x0001e8000c10190e */
[----:B------:R1:W-:Y:S04]  /*9340*/  @P3 STG.E desc[UR14][R10.64+0x1e0], R17 ;  /* 0x0001e0110a003986 */ /* 0x0003e8000c10190e */
[----:B------:R1:W-:Y:S01]  /*9350*/  @P1 STG.E desc[UR14][R10.64+0x1e4], R85 ;  /* 0x0001e4550a001986 */ /* 0x0003e2000c10190e */
[----:B0-----:R-:W-:Y:S02]  /*9360*/  @P6 IMAD.MOV.U32 R2, RZ, RZ, R14 ;  /* 0x000000ffff026224 */ /* 0x001fe400078e000e */
[----:B------:R-:W-:-:S05]  /*9370*/  @P6 IMAD.MOV.U32 R3, RZ, RZ, R15 ;  /* 0x000000ffff036224 */ /* 0x000fca00078e000f */
[----:B------:R1:W-:Y:S01]  /*9380*/  @P6 STG.E desc[UR14][R2.64+0x1e0], R19 ;  /* 0x0001e01302006986 */ /* 0x0003e2000c10190e */
[----:B------:R-:W-:Y:S05]  /*9390*/  @!P0 EXIT ;  /* 0x000000000000894d */ /* 0x000fea0003800000 */
[----:B-1----:R-:W-:-:S05]  /*93a0*/  F2FP.TF32.F32.PACK_B R3, R8 ;  /* 0x00000008ff03723e */ /* 0x002fca00024050ff */
[----:B------:R-:W-:Y:S01]  /*93b0*/  STG.E desc[UR14][R14.64+0x1e4], R3 ;  /* 0x0001e4030e007986 */ /* 0x000fe2000c10190e */
[----:B------:R-:W-:Y:S05]  /*93c0*/  EXIT ;  /* 0x000000000000794d */ /* 0x000fea0003800000 */
.L_x_9:
[----:B------:R-:W-:-:S13]  /*93d0*/  ISETP.NE.AND P0, PT, R4, RZ, PT ;  /* 0x000000ff0400720c */ /* 0x000fda0003f05270 */
[----:B------:R-:W-:Y:S05]  /*93e0*/  @P0 EXIT ;  /* 0x000000000000094d */ /* 0x000fea0003800000 */
[----:B------:R-:W-:-:S13]  /*93f0*/  ELECT P0, URZ, PT ;  /* 0x00000000003f782f */ /* 0x000fda0003800000 */
[----:B------:R-:W-:Y:S05]  /*9400*/  @!P0 BRA `(.L_x_272) ;  /* 0x0000005000348947 */ /* 0x000fea0003800000 */
[----:B------:R-:W-:Y:S02]  /*9410*/  ISETP.GE.AND P0, PT, R2, 0x1, PT ;  /* 0x000000010200780c */ /* 0x000fe40003f06270 */
[----:B------:R-:W-:-:S04]  /*9420*/  SHF.R.S32.HI R3, RZ, 0x1f, R6 ;  /* 0x0000001fff037819 */ /* 0x000fc80000011406 */
[----:B------:R-:W-:-:S07]  /*9430*/  LEA.HI R3, R3, R6, RZ, 0x7 ;  /* 0x0000000603037211 */ /* 0x000fce00078f38ff */
[----:B------:R-:W-:Y:S05]  /*9440*/  @!P0 BRA `(.L_x_272) ;  /* 0x0000005000248947 */ /* 0x000fea0003800000 */
[----:B------:R-:W2:Y:S01]  /*9450*/  S2R R4, SR_CTAID.X ;  /* 0x0000000000047919 */ /* 0x000ea20000002500 */
[----:B------:R-:W-:Y:S01]  /*9460*/  LOP3.LUT R3, R3, 0xffffff80, RZ, 0xc0, !PT ;  /* 0xffffff8003037812 */ /* 0x000fe200078ec0ff */
[----:B------:R-:W-:Y:S01]  /*9470*/  IMAD.MOV.U32 R7, RZ, RZ, R2 ;  /* 0x000000ffff077224 */ /* 0x000fe200078e0002 */
[----:B------:R-:W-:Y:S01]  /*9480*/  LOP3.LUT P0, RZ, R6, 0x1f, RZ, 0xc0, !PT ;  /* 0x0000001f06ff7812 */ /* 0x000fe2000780c0ff */
[----:B------:R-:W3:Y:S01]  /*9490*/  S2R R5, SR_CTAID.Y ;  /* 0x0000000000057919 */ /* 0x000ee20000002600 */
[----:B------:R-:W-:Y:S01]  /*94a0*/  LOP3.LUT R63, R0, 0x2, RZ, 0xfc, !PT ;  /* 0x00000002003f7812 */ /* 0x000fe200078efcff */
[----:B------:R-:W-:Y:S01]  /*94b0*/  IMAD.IADD R3, R6, 0x1, -R3 ;  /* 0x0000000106037824 */ /* 0x000fe200078e0a03 */
[----:B01---5:R-:W-:Y:S01]  /*94c0*/  CS2R R8, SRZ ;  /* 0x0000000000087805 */ /* 0x023fe2000001ff00 */
[----:B------:R-:W-:Y:S01]  /*94d0*/  IMAD.MOV.U32 R6, RZ, RZ, 0x1 ;  /* 0x00000001ff067424 */ /* 0x000fe200078e00ff */
[----:B------:R-:W-:Y:S02]  /*94e0*/  CS2R R10, SRZ ;  /* 0x00000000000a7805 */ /* 0x000fe4000001ff00 */
[----:B------:R-:W-:-:S02]  /*94f0*/  ISETP.NE.AND P1, PT, R3, RZ, PT ;  /* 0x000000ff0300720c */ /* 0x000fc40003f25270 */
[----:B------:R-:W-:Y:S01]  /*9500*/  ISETP.NE.OR P0, PT, R3, RZ, !P0 ;  /* 0x000000ff0300720c */ /* 0x000fe20004705670 */
[----:B------:R-:W-:Y:S02]  /*9510*/  IMAD.MOV.U32 R3, RZ, RZ, RZ ;  /* 0x000000ffff037224 */ /* 0x000fe400078e00ff */
[----:B--2---:R-:W-:Y:S02]  /*9520*/  IMAD.SHL.U32 R15, R4, 0x80, RZ ;  /* 0x00000080040f7824 */ /* 0x004fe400078e00ff */
[----:B---3--:R-:W-:Y:S02]  /*9530*/  IMAD.SHL.U32 R16, R5, 0x80, RZ ;  /* 0x0000008005107824 */ /* 0x008fe400078e00ff */
[C---:B------:R-:W-:Y:S02]  /*9540*/  VIADD R33, R15.reuse, 0x8 ;  /* 0x000000080f217836 */ /* 0x040fe40000000000 */
[C---:B------:R-:W-:Y:S02]  /*9550*/  VIADD R34, R15.reuse, 0x10 ;  /* 0x000000100f227836 */ /* 0x040fe40000000000 */
[----:B------:R-:W-:-:S02]  /*9560*/  VIADD R35, R15, 0x18 ;  /* 0x000000180f237836 */ /* 0x000fc40000000000 */
[C---:B------:R-:W-:Y:S02]  /*9570*/  VIADD R36, R15.reuse, 0x20 ;  /* 0x000000200f247836 */ /* 0x040fe40000000000 */
[C---:B------:R-:W-:Y:S02]  /*9580*/  VIADD R37, R15.reuse, 0x28 ;  /* 0x000000280f257836 */ /* 0x040fe40000000000 */
[C---:B------:R-:W-:Y:S02]  /*9590*/  VIADD R38, R15.reuse, 0x30 ;  /* 0x000000300f267836 */ /* 0x040fe40000000000 */
        /* <DEDUP_REMOVED lines=23> */
[----:B------:R-:W-:-:S07]  /*9710*/  VIADD R62, R16, 0x78 ;  /* 0x00000078103e7836 */ /* 0x000fce0000000000 */
.L_x_276:
[----:B------:R-:W0:Y:S01]  /*9720*/  S2R R5, SR_CgaCtaId ;  /* 0x0000000000057919 */ /* 0x000e220000008800 */
[----:B------:R-:W-:-:S04]  /*9730*/  MOV R4, 0x400 ;  /* 0x0000040000047802 */ /* 0x000fc80000000f00 */
[----:B0-----:R-:W-:Y:S02]  /*9740*/  LEA R12, R5, R4, 0x18 ;  /* 0x00000004050c7211 */ /* 0x001fe400078ec0ff */
[----:B------:R-:W-:-:S03]  /*9750*/  SHF.L.U32 R4, R6, 0x1f, RZ ;  /* 0x0000001f06047819 */ /* 0x000fc600000006ff */
[----:B------:R-:W-:-:S07]  /*9760*/  IMAD R5, R3, 0x8, R12 ;  /* 0x0000000803057824 */ /* 0x000fce00078e020c */
.L_x_273:
[----:B0-----:R0:W1:Y:S02]  /*9770*/  SYNCS.PHASECHK.TRANS64.TRYWAIT P2, [R5+URZ+0x30018], R4 ;  /* 0x03001804050075a7 */ /* 0x001064000804017f */
[----:B-1----:R-:W-:Y:S05]  /*9780*/  @!P2 NANOSLEEP.SYNCS 0x989680 ;  /* 0x009896800000a95d */ /* 0x002fea0003900000 */
[----:B------:R-:W1:Y:S02]  /*9790*/  @!P2 SYNCS.PHASECHK.TRANS64 P2, [R5+URZ+0x30018], R4 ;  /* 0x030018040500a5a7 */ /* 0x000e64000804007f */
[----:B-1----:R-:W-:Y:S05]  /*97a0*/  @!P2 BRA `(.L_x_273) ;  /* 0xfffffffc00f0a947 */ /* 0x002fea000383ffff */
[----:B0-----:R-:W0:Y:S02]  /*97b0*/  @!P1 LDC R4, c[0x0][0x580] ;  /* 0x00016000ff049b82 */ /* 0x001e240000000800 */
[----:B0-----:R0:W-:Y:S02]  /*97c0*/  @!P1 SYNCS.ARRIVE.TRANS64 RZ, [R5+URZ+0x30000], R4 ;  /* 0x0300000405ff99a7 */ /* 0x0011e4000800003f */
[----:B0-----:R-:W-:-:S04]  /*97d0*/  PRMT R4, R63, 0x9910, RZ ;  /* 0x000099103f047816 */ /* 0x001fc800000000ff */
[----:B------:R-:W-:-:S13]  /*97e0*/  ISETP.NE.AND P2, PT, R4, 0x2, PT ;  /* 0x000000020400780c */ /* 0x000fda0003f45270 */
[----:B------:R-:W-:Y:S05]  /*97f0*/  @P2 BRA `(.L_x_274) ;  /* 0x0000000000042947 */ /* 0x000fea0003800000 */
[----:B------:R-:W-:Y:S01]  /*9800*/  BPT.TRAP 0x1 ;  /* 0x000000040000795c */ /* 0x000fe20000300000 */
.L_x_274:
[----:B------:R-:W-:Y:S05]  /*9810*/  @P0 BRA `(.L_x_275) ;  /* 0x0000000000040947 */ /* 0x000fea0003800000 */
[----:B------:R-:W-:Y:S01]  /*9820*/  BPT.TRAP 0x1 ;  /* 0x000000040000795c */ /* 0x000fe20000300000 */
.L_x_275:
[----:B------:R-:W-:Y:S01]  /*9830*/  ULDC UR15, c[0x0][0x380] ;  /* 0x0000e000000f7ab9 */ /* 0x000fe20000000800 */
[----:B------:R-:W-:Y:S01]  /*9840*/  R2UR UR53, R34 ;  /* 0x00000000223572ca */ /* 0x000fe200000e0000 */
[----:B------:R-:W-:Y:S01]  /*9850*/  UISETP.NE.AND UP0, UPT, UR15, 0x1, UPT ;  /* 0x000000010f00788c */ /* 0x000fe2000bf05270 */
[----:B------:R-:W-:Y:S01]  /*9860*/  R2UR UR51, R33 ;  /* 0x00000000213372ca */ /* 0x000fe200000e0000 */
[----:B------:R-:W-:Y:S01]  /*9870*/  ULDC UR31, c[0x0][0x38c] ;  /* 0x0000e300001f7ab9 */ /* 0x000fe20000000800 */
[----:B------:R-:W-:Y:S01]  /*9880*/  R2UR UR50, R15 ;  /* 0x000000000f3272ca */ /* 0x000fe200000e0000 */
[----:B------:R-:W-:Y:S01]  /*9890*/  UISETP.NE.AND UP1, UPT, UR31, 0x1, UPT ;  /* 0x000000011f00788c */ /* 0x000fe2000bf25270 */
[----:B------:R-:W-:Y:S01]  /*98a0*/  R2UR UR55, R37 ;  /* 0x00000000253772ca */ /* 0x000fe200000e0000 */
[----:B------:R-:W0:Y:S01]  /*98b0*/  LDC R14, c[0x0][0x400] ;  /* 0x00010000ff0e7b82 */ /* 0x000e220000000800 */
[----:B------:R-:W-:Y:S01]  /*98c0*/  R2UR UR58, R36 ;  /* 0x00000000243a72ca */ /* 0x000fe200000e0000 */
[----:B------:R-:W-:Y:S01]  /*98d0*/  ULDC.64 UR42, c[0x0][0x3c8] ;  /* 0x0000f200002a7ab9 */ /* 0x000fe20000000a00 */
[----:B------:R-:W-:Y:S01]  /*98e0*/  R2UR UR52, R35 ;  /* 0x00000000233472ca */ /* 0x000fe200000e0000 */
[----:B------:R-:W-:Y:S01]  /*98f0*/  ULDC UR25, c[0x0][0x3ec] ;  /* 0x0000fb0000197ab9 */ /* 0x000fe20000000800 */
[----:B------:R-:W-:Y:S01]  /*9900*/  @UP0 ULDC UR16, c[0x0][0x384] ;  /* 0x0000e10000100ab9 */ /* 0x000fe20000000800 */
[----:B------:R-:W-:Y:S01]  /*9910*/  @UP0 ULDC UR12, c[0x0][0x384] ;  /* 0x0000e100000c0ab9 */ /* 0x000fe20000000800 */
[----:B------:R-:W-:Y:S01]  /*9920*/  UIMAD.WIDE.U32 UR16, UR53, UR16, URZ ;  /* 0x00000010351072a5 */ /* 0x000fe2000f8e003f */
[----:B------:R-:W-:Y:S01]  /*9930*/  R2UR UR54, R38 ;  /* 0x00000000263672ca */ /* 0x000fe200000e0000 */
[----:B------:R-:W-:Y:S01]  /*9940*/  @UP0 ULDC UR10, c[0x0][0x384] ;  /* 0x0000e100000a0ab9 */ /* 0x000fe20000000800 */
[----:B------:R-:W-:Y:S01]  /*9950*/  UIMAD.WIDE.U32 UR12, UR51, UR12, URZ ;  /* 0x0000000c330c72a5 */ /* 0x000fe2000f8e003f */
[----:B------:R-:W-:Y:S01]  /*9960*/  R2UR UR59, R39 ;  /* 0x00000000273b72ca */ /* 0x000fe200000e0000 */
[----:B------:R-:W-:Y:S01]  /*9970*/  @UP0 ULDC UR21, c[0x0][0x388] ;  /* 0x0000e20000150ab9 */ /* 0x000fe20000000800 */
[----:B------:R-:W-:Y:S01]  /*9980*/  UMOV UR26, UR53 ;  /* 0x00000035001a7c82 */ /* 0x000fe20008000000 */
[----:B------:R-:W-:Y:S01]  /*9990*/  @UP0 ULDC UR18, c[0x0][0x388] ;  /* 0x0000e20000120ab9 */ /* 0x000fe20000000800 */
[----:B------:R-:W-:Y:S01]  /*99a0*/  UIMAD.WIDE.U32 UR10, UR50, UR10, URZ ;  /* 0x0000000a320a72a5 */ /* 0x000fe2000f8e003f */
[----:B------:R-:W-:Y:S01]  /*99b0*/  R2UR UR61, R40 ;  /* 0x00000000283d72ca */ /* 0x000fe200000e0000 */
[----:B------:R-:W-:Y:S01]  /*99c0*/  UMOV UR19, UR51 ;  /* 0x0000003300137c82 */ /* 0x000fe20008000000 */
[----:B------:R-:W-:Y:S01]  /*99d0*/  @UP0 USHF.R.U32.HI UR26, URZ, UR21, UR17 ;  /* 0x000000153f1a0299 */ /* 0x000fe20008011611 */
[----:B------:R-:W-:Y:S01]  /*99e0*/  R2UR UR39, R33 ;  /* 0x00000000212772ca */ /* 0x000fe200000e0000 */
[----:B------:R-:W-:Y:S01]  /*99f0*/  @UP0 ULDC UR14, c[0x0][0x388] ;  /* 0x0000e200000e0ab9 */ /* 0x000fe20000000800 */
[----:B------:R-:W-:Y:S01]  /*9a00*/  @UP0 USHF.R.U32.HI UR19, URZ, UR18, UR13 ;  /* 0x000000123f130299 */ /* 0x000fe2000801160d */
[----:B------:R-:W-:Y:S01]  /*9a10*/  R2UR UR44, R15 ;  /* 0x000000000f2c72ca */ /* 0x000fe200000e0000 */
[----:B------:R-:W-:Y:S01]  /*9a20*/  UMOV UR20, UR50 ;  /* 0x0000003200147c82 */ /* 0x000fe20008000000 */
[----:B------:R-:W-:Y:S01]  /*9a30*/  @UP1 ULDC.64 UR4, c[0x0][0x390] ;  /* 0x0000e40000041ab9 */ /* 0x000fe20000000a00 */
[----:B------:R-:W-:Y:S01]  /*9a40*/  @UP1 ULDC.64 UR6, c[0x0][0x390] ;  /* 0x0000e40000061ab9 */ /* 0x000fe20000000a00 */
[----:B------:R-:W-:Y:S01]  /*9a50*/  @UP0 USHF.R.U32.HI UR20, URZ, UR14, UR11 ;  /* 0x0000000e3f140299 */ /* 0x000fe2000801160b */
[----:B------:R-:W-:Y:S01]  /*9a60*/  MOV R17, UR51 ;  /* 0x0000003300117c02 */ /* 0x000fe20008000f00 */
[----:B------:R-:W-:Y:S01]  /*9a70*/  UIMAD.WIDE.U32 UR22, UR26, UR4, URZ ;  /* 0x000000041a1672a5 */ /* 0x000fe2000f8e003f */
[----:B------:R-:W-:Y:S01]  /*9a80*/  MOV R18, UR50 ;  /* 0x0000003200127c02 */ /* 0x000fe20008000f00 */
[----:B------:R-:W-:Y:S01]  /*9a90*/  @UP1 ULDC.64 UR8, c[0x0][0x390] ;  /* 0x0000e40000081ab9 */ /* 0x000fe20000000a00 */
[----:B------:R-:W-:Y:S01]  /*9aa0*/  UIMAD.WIDE.U32 UR12, UR19, UR6, URZ ;  /* 0x00000006130c72a5 */ /* 0x000fe2000f8e003f */
[----:B------:R-:W-:Y:S01]  /*9ab0*/  R2UR UR60, R41 ;  /* 0x00000000293c72ca */ /* 0x000fe200000e0000 */
[----:B------:R-:W-:Y:S01]  /*9ac0*/  UIMAD.WIDE.U32 UR10, UR20, UR8, URZ ;  /* 0x00000008140a72a5 */ /* 0x000fe2000f8e003f */
[----:B------:R-:W-:Y:S01]  /*9ad0*/  R2UR UR48, R42 ;  /* 0x000000002a3072ca */ /* 0x000fe200000e0000 */
[----:B------:R-:W-:Y:S01]  /*9ae0*/  UMOV UR30, UR26 ;  /* 0x0000001a001e7c82 */ /* 0x000fe20008000000 */
[----:B------:R-:W-:Y:S01]  /*9af0*/  @UP0 ULDC UR22, c[0x0][0x384] ;  /* 0x0000e10000160ab9 */ /* 0x000fe20000000800 */
[----:B------:R-:W-:Y:S01]  /*9b00*/  UMOV UR17, UR19 ;  /* 0x0000001300117c82 */ /* 0x000fe20008000000 */
[----:B------:R-:W-:Y:S01]  /*9b10*/  @UP1 USHF.R.U32.HI UR30, URZ, UR5, UR23 ;  /* 0x000000053f1e1299 */ /* 0x000fe20008011617 */
[----:B------:R-:W-:Y:S01]  /*9b20*/  ISETP.GT.AND P6, PT, R7, 0x1, PT ;  /* 0x000000010700780c */ /* 0x000fe20003fc4270 */
[----:B------:R-:W-:Y:S01]  /*9b30*/  @UP0 ULDC UR12, c[0x0][0x384] ;  /* 0x0000e100000c0ab9 */ /* 0x000fe20000000800 */
[----:B------:R-:W-:-:S02]  /*9b40*/  @UP1 USHF.R.U32.HI UR17, URZ, UR7, UR13 ;  /* 0x000000073f111299 */ /* 0x000fc4000801160d */
[----:B------:R-:W-:Y:S01]  /*9b50*/  UIMAD.WIDE.U32 UR22, UR55, UR22, URZ ;  /* 0x00000016371672a5 */ /* 0x000fe2000f8e003f */
[----:B------:R-:W-:Y:S01]  /*9b60*/  UMOV UR18, UR20 ;  /* 0x0000001400127c82 */ /* 0x000fe20008000000 */
[----:B------:R-:W-:Y:S01]  /*9b70*/  @UP0 ULDC UR10, c[0x0][0x384] ;  /* 0x0000e100000a0ab9 */ /* 0x000fe20000000800 */
[----:B------:R-:W-:Y:S02]  /*9b80*/  UIMAD.WIDE.U32 UR12, UR58, UR12, URZ ;  /* 0x0000000c3a0c72a5 */ /* 0x000fe4000f8e003f */
[----:B------:R-:W-:Y:S01]  /*9b90*/  @UP1 USHF.R.U32.HI UR18, URZ, UR9, UR11 ;  /* 0x000000093f121299 */ /* 0x000fe2000801160b */
[----:B------:R-:W-:Y:S01]  /*9ba0*/  @UP0 ULDC UR21, c[0x0][0x388] ;  /* 0x0000e20000150ab9 */ /* 0x000fe20000000800 */
[----:B------:R-:W-:Y:S01]  /*9bb0*/  UMOV UR34, UR55 ;  /* 0x0000003700227c82 */ /* 0x000fe20008000000 */
[----:B------:R-:W-:Y:S01]  /*9bc0*/  @UP0 ULDC UR16, c[0x0][0x388] ;  /* 0x0000e20000100ab9 */ /* 0x000fe20000000800 */
[----:B------:R-:W-:Y:S01]  /*9bd0*/  UIMAD.WIDE.U32 UR10, UR52, UR10, URZ ;  /* 0x0000000a340a72a5 */ /* 0x000fe2000f8e003f */
[----:B------:R-:W-:Y:S01]  /*9be0*/  UMOV UR41, UR58 ;  /* 0x0000003a00297c82 */ /* 0x000fe20008000000 */
[----:B------:R-:W-:Y:S01]  /*9bf0*/  @UP0 USHF.R.U32.HI UR34, URZ, UR21, UR23 ;  /* 0x000000153f220299 */ /* 0x000fe20008011617 */
[----:B------:R-:W-:Y:S01]  /*9c00*/  @UP0 ULDC UR14, c[0x0][0x388] ;  /* 0x0000e200000e0ab9 */ /* 0x000fe20000000800 */
[----:B------:R-:W-:Y:S01]  /*9c10*/  @UP0 USHF.R.U32.HI UR41, URZ, UR16, UR13 ;  /* 0x000000103f290299 */ /* 0x000fe2000801160d */
[----:B------:R-:W-:Y:S01]  /*9c20*/  UMOV UR27, UR52 ;  /* 0x00000034001b7c82 */ /* 0x000fe20008000000 */
[----:B------:R-:W-:Y:S01]  /*9c30*/  @UP1 ULDC.64 UR4, c[0x0][0x390] ;  /* 0x0000e40000041ab9 */ /* 0x000fe20000000a00 */
[----:B------:R-:W-:Y:S01]  /*9c40*/  @UP1 ULDC.64 UR6, c[0x0][0x390] ;  /* 0x0000e40000061ab9 */ /* 0x000fe20000000a00 */
[----:B------:R-:W-:-:S02]  /*9c50*/  @UP0 USHF.R.U32.HI UR27, URZ, UR14, UR11 ;  /* 0x0000000e3f1b0299 */ /* 0x000fc4000801160b */
[----:B------:R-:W-:Y:S02]  /*9c60*/  UIMAD.WIDE.U32 UR10, UR34, UR4, URZ ;  /* 0x00000004220a72a5 */ /* 0x000fe4000f8e003f */
[----:B------:R-:W-:Y:S02]  /*9c70*/  UIMAD.WIDE.U32 UR12, UR41, UR6, URZ ;  /* 0x00000006290c72a5 */ /* 0x000fe4000f8e003f */
[----:B------:R-:W-:Y:S01]  /*9c80*/  UMOV UR28, UR41 ;  /* 0x00000029001c7c82 */ /* 0x000fe20008000000 */
[----:B------:R-:W-:Y:S01]  /*9c90*/  UMOV UR33, UR34 ;  /* 0x0000002200217c82 */ /* 0x000fe20008000000 */
[----:B------:R-:W-:Y:S01]  /*9ca0*/  @UP0 ULDC UR6, c[0x0][0x384] ;  /* 0x0000e10000060ab9 */ /* 0x000fe20000000800 */
[----:B------:R-:W-:Y:S01]  /*9cb0*/  @UP0 ULDC UR4, c[0x0][0x384] ;  /* 0x0000e10000040ab9 */ /* 0x000fe20000000800 */
[----:B------:R-:W-:Y:S01]  /*9cc0*/  @UP1 ULDC.64 UR8, c[0x0][0x390] ;  /* 0x0000e40000081ab9 */ /* 0x000fe20000000a00 */
[----:B------:R-:W-:Y:S02]  /*9cd0*/  @UP1 USHF.R.U32.HI UR28, URZ, UR7, UR13 ;  /* 0x000000073f1c1299 */ /* 0x000fe4000801160d */
[----:B------:R-:W-:-:S02]  /*9ce0*/  @UP1 USHF.R.U32.HI UR33, URZ, UR5, UR11 ;  /* 0x000000053f211299 */ /* 0x000fc4000801160b */
[----:B------:R-:W-:Y:S02]  /*9cf0*/  UIMAD.WIDE.U32 UR6, UR54, UR6, URZ ;  /* 0x00000006360672a5 */ /* 0x000fe4000f8e003f */
[----:B------:R-:W-:Y:S02]  /*9d00*/  UIMAD.WIDE.U32 UR4, UR59, UR4, URZ ;  /* 0x000000043b0472a5 */ /* 0x000fe4000f8e003f */
[----:B------:R-:W-:Y:S01]  /*9d10*/  UIMAD.WIDE.U32 UR22, UR27, UR8, URZ ;  /* 0x000000081b1672a5 */ /* 0x000fe2000f8e003f */
[----:B------:R-:W-:Y:S01]  /*9d20*/  @UP0 ULDC UR10, c[0x0][0x384] ;  /* 0x0000e100000a0ab9 */ /* 0x000fe20000000800 */
[----:B------:R-:W-:Y:S01]  /*9d30*/  @UP0 ULDC UR14, c[0x0][0x388] ;  /* 0x0000e200000e0ab9 */ /* 0x000fe20000000800 */
[----:B------:R-:W-:Y:S01]  /*9d40*/  @UP0 ULDC UR16, c[0x0][0x388] ;  /* 0x0000e20000100ab9 */ /* 0x000fe20000000800 */
[----:B------:R-:W-:Y:S01]  /*9d50*/  UMOV UR35, UR54 ;  /* 0x0000003600237c82 */ /* 0x000fe20008000000 */
[----:B------:R-:W-:Y:S01]  /*9d60*/  UMOV UR37, UR59 ;  /* 0x0000003b00257c82 */ /* 0x000fe20008000000 */
[----:B------:R-:W-:Y:S01]  /*9d70*/  UIMAD.WIDE.U32 UR10, UR61, UR10, URZ ;  /* 0x0000000a3d0a72a5 */ /* 0x000fe2000f8e003f */
[----:B------:R-:W-:Y:S01]  /*9d80*/  UMOV UR29, UR27 ;  /* 0x0000001b001d7c82 */ /* 0x000fe20008000000 */
[----:B------:R-:W-:-:S02]  /*9d90*/  @UP0 USHF.R.U32.HI UR35, URZ, UR14, UR7 ;  /* 0x0000000e3f230299 */ /* 0x000fc40008011607 */
[----:B------:R-:W-:Y:S02]  /*9da0*/  @UP0 USHF.R.U32.HI UR37, URZ, UR16, UR5 ;  /* 0x000000103f250299 */ /* 0x000fe40008011605 */
[----:B------:R-:W-:Y:S01]  /*9db0*/  @UP1 USHF.R.U32.HI UR29, URZ, UR9, UR23 ;  /* 0x000000093f1d1299 */ /* 0x000fe20008011617 */
[----:B------:R-:W-:Y:S01]  /*9dc0*/  @UP0 ULDC UR21, c[0x0][0x388] ;  /* 0x0000e20000150ab9 */ /* 0x000fe20000000800 */
[----:B------:R-:W-:Y:S01]  /*9dd0*/  UMOV UR40, UR61 ;  /* 0x0000003d00287c82 */ /* 0x000fe20008000000 */
[----:B------:R-:W-:Y:S01]  /*9de0*/  @UP1 ULDC.64 UR12, c[0x0][0x390] ;  /* 0x0000e400000c1ab9 */ /* 0x000fe20000000a00 */
[----:B------:R-:W-:Y:S01]  /*9df0*/  @UP1 ULDC.64 UR8, c[0x0][0x390] ;  /* 0x0000e40000081ab9 */ /* 0x000fe20000000a00 */
[----:B------:R-:W-:Y:S02]  /*9e00*/  @UP0 USHF.R.U32.HI UR40, URZ, UR21, UR11 ;  /* 0x000000153f280299 */ /* 0x000fe4000801160b */
[----:B------:R-:W-:Y:S01]  /*9e10*/  UIMAD.WIDE.U32 UR22, UR35, UR12, URZ ;  /* 0x0000000c231672a5 */ /* 0x000fe2000f8e003f */
[----:B------:R-:W-:Y:S01]  /*9e20*/  R2UR UR12, R12 ;  /* 0x000000000c0c72ca */ /* 0x000fe200000e0000 */
[----:B------:R-:W-:Y:S01]  /*9e30*/  UIMAD.WIDE.U32 UR10, UR37, UR8, URZ ;  /* 0x00000008250a72a5 */ /* 0x000fe2000f8e003f */
[----:B------:R-:W-:Y:S01]  /*9e40*/  R2UR UR8, R5 ;  /* 0x00000000050872ca */ /* 0x000fe200000e0000 */
[----:B------:R-:W0:Y:S01]  /*9e50*/  LDC.64 R12, c[0x0][0x3d0] ;  /* 0x0000f400ff0c7b82 */ /* 0x000e220000000a00 */
[----:B------:R-:W-:Y:S01]  /*9e60*/  UMOV UR36, UR37 ;  /* 0x0000002500247c82 */ /* 0x000fe20008000000 */
[----:B------:R-:W-:Y:S01]  /*9e70*/  UMOV UR32, UR35 ;  /* 0x0000002300207c82 */ /* 0x000fe20008000000 */
[----:B------:R-:W-:-:S02]  /*9e80*/  @UP1 USHF.R.U32.HI UR36, URZ, UR9, UR11 ;  /* 0x000000093f241299 */ /* 0x000fc4000801160b */
[----:B------:R-:W-:Y:S01]  /*9e90*/  @UP1 USHF.R.U32.HI UR32, URZ, UR13, UR23 ;  /* 0x0000000d3f201299 */ /* 0x000fe20008011617 */
[C---:B------:R-:W-:Y:S01]  /*9ea0*/  R2UR UR11, R3.reuse ;  /* 0x00000000030b72ca */ /* 0x040fe200000e0000 */
[----:B------:R-:W-:Y:S01]  /*9eb0*/  UMOV UR14, UR18 ;  /* 0x00000012000e7c82 */ /* 0x000fe20008000000 */
[----:B------:R-:W1:Y:S01]  /*9ec0*/  LDC.64 R4, c[0x0][0x3f8] ;  /* 0x0000fe00ff047b82 */ /* 0x000e620000000a00 */
[----:B------:R-:W-:Y:S01]  /*9ed0*/  ULDC UR23, c[0x0][0x398] ;  /* 0x0000e60000177ab9 */ /* 0x000fe20000000800 */
[C---:B------:R-:W-:Y:S01]  /*9ee0*/  R2UR UR10, R10.reuse ;  /* 0x000000000a0a72ca */ /* 0x040fe200000e0000 */
[----:B------:R-:W-:Y:S01]  /*9ef0*/  UISETP.NE.AND UP2, UPT, UR23, 0x1, UPT ;  /* 0x000000011700788c */ /* 0x000fe2000bf45270 */
[----:B------:R-:W-:Y:S01]  /*9f00*/  VIADD R10, R10, 0x1 ;  /* 0x000000010a0a7836 */ /* 0x000fe20000000000 */
[----:B------:R-:W-:Y:S01]  /*9f10*/  UIADD3 UR9, UR8, 0x30000, URZ ;  /* 0x0003000008097890 */ /* 0x000fe2000fffe03f */
[----:B------:R-:W-:Y:S01]  /*9f20*/  VIADD R3, R3, 0x1 ;  /* 0x0000000103037836 */ /* 0x000fe20000000000 */
[----:B------:R-:W-:Y:S01]  /*9f30*/  @UP1 ULDC.64 UR6, c[0x0][0x390] ;  /* 0x0000e40000061ab9 */ /* 0x000fe20000000a00 */
[----:B------:R-:W-:Y:S01]  /*9f40*/  ULDC.64 UR50, c[0x0][0x198] ;  /* 0x0000660000327ab9 */ /* 0x000fe20000000a00 */
[----:B------:R-:W-:-:S02]  /*9f50*/  UIMAD.WIDE.U32 UR4, UR40, UR6, URZ ;  /* 0x00000006280472a5 */ /* 0x000fc4000f8e003f */
[----:B------:R-:W-:Y:S01]  /*9f60*/  ULEA UR8, UR11, UR12, 0xf ;  /* 0x0000000c0b087291 */ /* 0x000fe2000f8e783f */
[C---:B------:R-:W-:Y:S01]  /*9f70*/  ISETP.NE.AND P5, PT, R3.reuse, 0x3, PT ;  /* 0x000000030300780c */ /* 0x040fe20003fa5270 */
[----:B------:R-:W-:Y:S01]  /*9f80*/  UIADD3 UR11, -UR20, URZ, URZ ;  /* 0x0000003f140b7290 */ /* 0x000fe2000fffe13f */
[----:B------:R-:W-:Y:S01]  /*9f90*/  @UP2 ULDC UR12, c[0x0][0x39c] ;  /* 0x0000e700000c2ab9 */ /* 0x000fe20000000800 */
[----:B0-----:R-:W-:Y:S01]  /*9fa0*/  IMAD R13, R8, R13, R14 ;  /* 0x0000000d080d7224 */ /* 0x001fe200078e020e */
[----:B------:R-:W-:Y:S01]  /*9fb0*/  UIMAD.WIDE.U32 UR12, UR18, UR12, URZ ;  /* 0x0000000c120c72a5 */ /* 0x000fe2000f8e003f */
[----:B------:R-:W-:Y:S01]  /*9fc0*/  SEL R3, R3, RZ, P5 ;  /* 0x000000ff03037207 */ /* 0x000fe20002800000 */
[----:B------:R-:W-:Y:S01]  /*9fd0*/  @UP2 ULDC UR24, c[0x0][0x3a0] ;  /* 0x0000e80000182ab9 */ /* 0x000fe20000000800 */
[----:B------:R-:W-:Y:S01]  /*9fe0*/  @UP2 ULDC UR22, c[0x0][0x39c] ;  /* 0x0000e70000162ab9 */ /* 0x000fe20000000800 */
[----:B------:R-:W-:Y:S02]  /*9ff0*/  @UP2 USHF.R.U32.HI UR14, URZ, UR24, UR13 ;  /* 0x000000183f0e2299 */ /* 0x000fe4000801160d */
[----:B------:R-:W-:Y:S01]  /*a000*/  UIADD3 UR24, -UR19, URZ, URZ ;  /* 0x0000003f13187290 */ /* 0x000fe2000fffe13f */
[----:B-1----:R-:W-:Y:S01]  /*a010*/  IMAD R5, R9, R12, R5 ;  /* 0x0000000c09057224 */ /* 0x002fe200078e0205 */
[----:B------:R-:W-:Y:S01]  /*a020*/  UIMAD.WIDE.U32 UR12, UR17, UR22, URZ ;  /* 0x00000016110c72a5 */ /* 0x000fe2000f8e003f */
[----:B------:R-:W-:Y:S01]  /*a030*/  IMAD R4, R11, UR43, R4 ;  /* 0x0000002b0b047c24 */ /* 0x000fe2000f8e0204 */
[----:B------:R-:W-:Y:S01]  /*a040*/  @UP2 ULDC UR21, c[0x0][0x3a0] ;  /* 0x0000e80000152ab9 */ /* 0x000fe20000000800 */
[----:B------:R-:W-:-:S02]  /*a050*/  UIMAD UR24, UR15, UR24, UR39 ;  /* 0x000000180f1872a4 */ /* 0x000fc4000f8e0227 */
[----:B------:R-:W-:Y:S01]  /*a060*/  IMAD.U32 R4, R5, 0x20, R4 ;  /* 0x0000002005047824 */ /* 0x000fe200078e0004 */
[----:B------:R-:W-:Y:S01]  /*a070*/  UMOV UR22, UR17 ;  /* 0x0000001100167c82 */ /* 0x000fe20008000000 */
[----:B------:R-:W-:Y:S02]  /*a080*/  @UP2 USHF.R.U32.HI UR22, URZ, UR21, UR13 ;  /* 0x000000153f162299 */ /* 0x000fe4000801160d */
[----:B------:R-:W-:Y:S01]  /*a090*/  IMAD.U32 R4, R13, 0x400, R4 ;  /* 0x000004000d047824 */ /* 0x000fe200078e0004 */
[----:B------:R-:W-:Y:S02]  /*a0a0*/  UIADD3 UR21, -UR14, URZ, URZ ;  /* 0x0000003f0e157290 */ /* 0x000fe4000fffe13f */
[----:B------:R-:W-:Y:S02]  /*a0b0*/  UIADD3 UR13, -UR18, URZ, URZ ;  /* 0x0000003f120d7290 */ /* 0x000fe4000fffe13f */
[----:B------:R-:W-:Y:S01]  /*a0c0*/  R2UR UR39, R4 ;  /* 0x00000000042772ca */ /* 0x000fe200000e0000 */
[----:B------:R-:W-:Y:S01]  /*a0d0*/  UIMAD UR21, UR23, UR21, UR18 ;  /* 0x00000015171572a4 */ /* 0x000fe2000f8e0212 */
[----:B------:R-:W-:Y:S01]  /*a0e0*/  MOV R4, UR31 ;  /* 0x0000001f00047c02 */ /* 0x000fe20008000f00 */
[----:B------:R-:W-:-:S02]  /*a0f0*/  UIADD3 UR12, -UR17, URZ, URZ ;  /* 0x0000003f110c7290 */ /* 0x000fc4000fffe13f */
[----:B------:R-:W-:Y:S01]  /*a100*/  UIADD3 UR18, -UR22, URZ, URZ ;  /* 0x0000003f16127290 */ /* 0x000fe2000fffe13f */
[----:B------:R-:W-:Y:S01]  /*a110*/  UMOV UR38, UR40 ;  /* 0x0000002800267c82 */ /* 0x000fe20008000000 */
[----:B------:R-:W-:Y:S02]  /*a120*/  UIMAD UR13, UR31, UR13, UR20 ;  /* 0x0000000d1f0d72a4 */ /* 0x000fe4000f8e0214 */
[----:B------:R-:W-:Y:S02]  /*a130*/  @UP1 USHF.R.U32.HI UR38, URZ, UR7, UR5 ;  /* 0x000000073f261299 */ /* 0x000fe40008011605 */
[----:B------:R-:W-:Y:S01]  /*a140*/  UIADD3 UR56, UP3, UR50, 0xf0, URZ ;  /* 0x000000f032387890 */ /* 0x000fe2000ff7e03f */
[----:B------:R-:W-:Y:S01]  /*a150*/  R2UR UR50, R18 ;  /* 0x00000000123272ca */ /* 0x000fe200000e0000 */
[----:B------:R-:W-:Y:S01]  /*a160*/  UIMAD UR11, UR15, UR11, UR44 ;  /* 0x0000000b0f0b72a4 */ /* 0x000fe2000f8e022c */
[----:B------:R-:W-:Y:S01]  /*a170*/  ULDC.64 UR6, c[0x0][0x3f0] ;  /* 0x0000fc0000067ab9 */ /* 0x000fe20000000a00 */
[----:B------:R-:W-:Y:S01]  /*a180*/  ULDC.64 UR4, c[0x0][0x3c0] ;  /* 0x0000f00000047ab9 */ /* 0x000fe20000000a00 */
[----:B------:R-:W-:-:S02]  /*a190*/  UIMAD UR20, UR31, UR12, UR19 ;  /* 0x0000000c1f1472a4 */ /* 0x000fc4000f8e0213 */
[----:B------:R-:W-:Y:S02]  /*a1a0*/  UIMAD UR18, UR23, UR18, UR17 ;  /* 0x00000012171272a4 */ /* 0x000fe4000f8e0211 */
[----:B------:R-:W-:Y:S02]  /*a1b0*/  UIMAD UR12, UR13, UR5, UR6 ;  /* 0x000000050d0c72a4 */ /* 0x000fe4000f8e0206 */
[----:B------:R-:W-:Y:S02]  /*a1c0*/  USHF.L.U32 UR10, UR10, 0x6, URZ ;  /* 0x000000060a0a7899 */ /* 0x000fe4000800063f */
[----:B------:R-:W-:Y:S01]  /*a1d0*/  UIADD3.X UR57, URZ, UR51, URZ, UP3, !UPT ;  /* 0x000000333f397290 */ /* 0x000fe20009ffe43f */
[----:B------:R-:W-:Y:S01]  /*a1e0*/  R2UR UR51, R17 ;  /* 0x00000000113372ca */ /* 0x000fe200000e0000 */
[----:B------:R-:W-:Y:S02]  /*a1f0*/  UIMAD UR11, UR11, UR4, UR25 ;  /* 0x000000040b0b72a4 */ /* 0x000fe4000f8e0219 */
[----:B------:R-:W-:-:S02]  /*a200*/  UIMAD UR13, UR21, UR42, UR7 ;  /* 0x0000002a150d72a4 */ /* 0x000fc4000f8e0207 */
[----:B------:R-:W-:Y:S02]  /*a210*/  UPRMT UR39, UR39, 0x5410, URZ ;  /* 0x0000541027277896 */ /* 0x000fe4000800003f */
[----:B------:R-:W-:Y:S02]  /*a220*/  UIADD3 UR16, UR8, 0x800, URZ ;  /* 0x0000080008107890 */ /* 0x000fe4000fffe03f */
[----:B------:R-:W-:Y:S02]  /*a230*/  UIMAD UR19, UR24, UR4, UR25 ;  /* 0x00000004181372a4 */ /* 0x000fe4000f8e0219 */
[----:B------:R-:W-:Y:S02]  /*a240*/  UIMAD UR20, UR20, UR5, UR6 ;  /* 0x00000005141472a4 */ /* 0x000fe4000f8e0206 */
[----:B------:R-:W-:Y:S01]  /*a250*/  UIMAD UR21, UR18, UR42, UR7 ;  /* 0x0000002a121572a4 */ /* 0x000fe2000f8e0207 */
[----:B------:R0:W-:Y:S01]  /*a260*/  UTMALDG.5D.IM2COL [UR8], [UR56], UR39 ;  /* 0x00000008380073b4 */ /* 0x0001e20008060027 */
[----:B------:R-:W-:Y:S01]  /*a270*/  UMOV UR17, UR9 ;  /* 0x0000000900117c82 */ /* 0x000fe20008000000 */
[----:B------:R-:W-:Y:S01]  /*a280*/  UMOV UR18, UR10 ;  /* 0x0000000a00127c82 */ /* 0x000fe20008000000 */
[----:B------:R-:W-:Y:S01]  /*a290*/  @UP0 ULDC UR24, c[0x0][0x384] ;  /* 0x0000e10000180ab9 */ /* 0x000fe20000000800 */
[----:B------:R-:W-:Y:S01]  /*a2a0*/  @UP2 ULDC UR44, c[0x0][0x39c] ;  /* 0x0000e700002c2ab9 */ /* 0x000fe20000000800 */
[----:B------:R-:W-:Y:S01]  /*a2b0*/  @UP0 ULDC UR45, c[0x0][0x384] ;  /* 0x0000e100002d0ab9 */ /* 0x000fe20000000800 */
[----:B------:R-:W-:Y:S01]  /*a2c0*/  @UP2 ULDC UR43, c[0x0][0x3a0] ;  /* 0x0000e800002b2ab9 */ /* 0x000fe20000000800 */
[----:B------:R-:W-:Y:S01]  /*a2d0*/  UMOV UR46, UR60 ;  /* 0x0000003c002e7c82 */ /* 0x000fe20008000000 */
[----:B------:R1:W-:Y:S01]  /*a2e0*/  UTMALDG.5D.IM2COL [UR16], [UR56], UR39 ;  /* 0x00000010380073b4 */ /* 0x0003e20008060027 */
[----:B------:R-:W-:Y:S01]  /*a2f0*/  UMOV UR47, UR48 ;  /* 0x00000030002f7c82 */ /* 0x000fe20008000000 */
[----:B0-----:R-:W-:Y:S01]  /*a300*/  UIMAD.WIDE.U32 UR12, UR60, UR24, URZ ;  /* 0x000000183c0c72a5 */ /* 0x001fe2000f8e003f */
[----:B------:R-:W-:Y:S01]  /*a310*/  @UP0 ULDC UR14, c[0x0][0x388] ;  /* 0x0000e200000e0ab9 */ /* 0x000fe20000000800 */
[----:B------:R-:W-:Y:S01]  /*a320*/  @UP0 ULDC UR11, c[0x0][0x388] ;  /* 0x0000e200000b0ab9 */ /* 0x000fe20000000800 */
[----:B------:R-:W-:Y:S01]  /*a330*/  @UP1 ULDC.64 UR24, c[0x0][0x390] ;  /* 0x0000e40000181ab9 */ /* 0x000fe20000000a00 */
[----:B-1----:R-:W-:Y:S01]  /*a340*/  R2UR UR20, R34 ;  /* 0x00000000221472ca */ /* 0x002fe200000e0000 */
[----:B------:R-:W-:-:S02]  /*a350*/  UIMAD.WIDE.U32 UR18, UR30, UR44, URZ ;  /* 0x0000002c1e1272a5 */ /* 0x000fc4000f8e003f */
[----:B------:R-:W-:Y:S01]  /*a360*/  UIMAD.WIDE.U32 UR16, UR48, UR45, URZ ;  /* 0x0000002d301072a5 */ /* 0x000fe2000f8e003f */
[----:B------:R-:W-:Y:S01]  /*a370*/  UMOV UR22, UR30 ;  /* 0x0000001e00167c82 */ /* 0x000fe20008000000 */
[----:B------:R-:W-:Y:S01]  /*a380*/  @UP2 USHF.R.U32.HI UR22, URZ, UR43, UR19 ;  /* 0x0000002b3f162299 */ /* 0x000fe20008011613 */
[----:B------:R-:W-:Y:S01]  /*a390*/  @UP0 UMOV UR45, UR13 ;  /* 0x0000000d002d0c82 */ /* 0x000fe20008000000 */
[----:B------:R-:W-:Y:S02]  /*a3a0*/  @UP0 USHF.R.U32.HI UR47, URZ, UR11, UR17 ;  /* 0x0000000b3f2f0299 */ /* 0x000fe40008011611 */
[----:B------:R-:W-:Y:S02]  /*a3b0*/  @UP0 USHF.R.U32.HI UR46, URZ, UR14, UR45 ;  /* 0x0000000e3f2e0299 */ /* 0x000fe4000801162d */
[----:B------:R-:W-:Y:S02]  /*a3c0*/  UIADD3 UR11, -UR26, URZ, URZ ;  /* 0x0000003f1a0b7290 */ /* 0x000fe4000fffe13f */
[----:B------:R-:W-:-:S02]  /*a3d0*/  UIADD3 UR14, -UR30, URZ, URZ ;  /* 0x0000003f1e0e7290 */ /* 0x000fc4000fffe13f */
[----:B------:R-:W-:Y:S02]  /*a3e0*/  UIADD3 UR17, -UR22, URZ, URZ ;  /* 0x0000003f16117290 */ /* 0x000fe4000fffe13f */
[----:B------:R-:W-:Y:S02]  /*a3f0*/  UIMAD UR19, UR15, UR11, UR20 ;  /* 0x0000000b0f1372a4 */ /* 0x000fe4000f8e0214 */
[----:B------:R-:W-:Y:S02]  /*a400*/  UIMAD UR14, UR31, UR14, UR26 ;  /* 0x0000000e1f0e72a4 */ /* 0x000fe4000f8e021a */
[----:B------:R-:W-:Y:S01]  /*a410*/  UIMAD UR17, UR23, UR17, UR30 ;  /* 0x00000011171172a4 */ /* 0x000fe2000f8e021e */
[----:B------:R-:W-:Y:S01]  /*a420*/  @UP1 ULDC.64 UR12, c[0x0][0x390] ;  /* 0x0000e400000c1ab9 */ /* 0x000fe20000000a00 */
[----:B------:R-:W-:Y:S01]  /*a430*/  ULDC UR43, c[0x0][0x3ec] ;  /* 0x0000fb00002b7ab9 */ /* 0x000fe20000000800 */
[----:B------:R-:W-:Y:S02]  /*a440*/  UIMAD.WIDE.U32 UR48, UR47, UR12, URZ ;  /* 0x0000000c2f3072a5 */ /* 0x000fe4000f8e003f */
[----:B------:R-:W-:-:S02]  /*a450*/  UIADD3 UR16, UR8, 0x1000, URZ ;  /* 0x0000100008107890 */ /* 0x000fc4000fffe03f */
[----:B------:R-:W-:Y:S02]  /*a460*/  UIMAD UR19, UR19, UR4, UR43 ;  /* 0x00000004131372a4 */ /* 0x000fe4000f8e022b */
[----:B------:R-:W-:Y:S01]  /*a470*/  UIMAD UR20, UR14, UR5, UR6 ;  /* 0x000000050e1472a4 */ /* 0x000fe2000f8e0206 */
[----:B------:R-:W-:Y:S01]  /*a480*/  R2UR UR48, R35 ;  /* 0x00000000233072ca */ /* 0x000fe200000e0000 */
[----:B------:R-:W-:Y:S02]  /*a490*/  UIMAD UR21, UR17, UR42, UR7 ;  /* 0x0000002a111572a4 */ /* 0x000fe4000f8e0207 */
[----:B------:R-:W-:Y:S01]  /*a4a0*/  UIMAD.WIDE.U32 UR44, UR46, UR24, URZ ;  /* 0x000000182e2c72a5 */ /* 0x000fe2000f8e003f */
[----:B------:R-:W-:Y:S01]  /*a4b0*/  UMOV UR17, UR9 ;  /* 0x0000000900117c82 */ /* 0x000fe20008000000 */
[----:B------:R-:W-:Y:S01]  /*a4c0*/  UMOV UR18, UR10 ;  /* 0x0000000a00127c82 */ /* 0x000fe20008000000 */
[----:B------:R-:W-:Y:S01]  /*a4d0*/  @UP2 ULDC UR24, c[0x0][0x39c] ;  /* 0x0000e70000182ab9 */ /* 0x000fe20000000800 */
[----:B------:R-:W-:Y:S01]  /*a4e0*/  @UP2 ULDC UR26, c[0x0][0x39c] ;  /* 0x0000e700001a2ab9 */ /* 0x000fe20000000800 */
[----:B------:R-:W-:-:S02]  /*a4f0*/  @UP2 ULDC UR14, c[0x0][0x3a0] ;  /* 0x0000e800000e2ab9 */ /* 0x000fc40000000800 */
[----:B------:R0:W-:Y:S01]  /*a500*/  UTMALDG.5D.IM2COL [UR16], [UR56], UR39 ;  /* 0x00000010380073b4 */ /* 0x0001e20008060027 */
[----:B------:R-:W-:Y:S01]  /*a510*/  UMOV UR12, UR47 ;  /* 0x0000002f000c7c82 */ /* 0x000fe20008000000 */
[----:B------:R-:W-:Y:S01]  /*a520*/  UMOV UR30, UR29 ;  /* 0x0000001d001e7c82 */ /* 0x000fe20008000000 */
[----:B------:R-:W-:Y:S01]  /*a530*/  @UP1 USHF.R.U32.HI UR12, URZ, UR13, UR49 ;  /* 0x0000000d3f0c1299 */ /* 0x000fe20008011631 */
[----:B------:R-:W-:Y:S01]  /*a540*/  R2UR UR49, R36 ;  /* 0x00000000243172ca */ /* 0x000fe200000e0000 */
[----:B------:R-:W-:Y:S01]  /*a550*/  UMOV UR11, UR46 ;  /* 0x0000002e000b7c82 */ /* 0x000fe20008000000 */
[----:B------:R-:W-:Y:S01]  /*a560*/  @UP2 ULDC UR13, c[0x0][0x3a0] ;  /* 0x0000e800000d2ab9 */ /* 0x000fe20000000800 */
[----:B------:R-:W-:Y:S01]  /*a570*/  @UP1 USHF.R.U32.HI UR11, URZ, UR25, UR45 ;  /* 0x000000193f0b1299 */ /* 0x000fe2000801162d */
[----:B------:R-:W-:Y:S02]  /*a580*/  R2UR UR44, R38 ;  /* 0x00000000262c72ca */ /* 0x000fe400000e0000 */
[----:B------:R-:W-:Y:S01]  /*a590*/  UMOV UR25, UR9 ;  /* 0x0000000900197c82 */ /* 0x000fe20008000000 */
[----:B------:R-:W-:Y:S01]  /*a5a0*/  R2UR UR45, R37 ;  /* 0x00000000252d72ca */ /* 0x000fe200000e0000 */
[----:B0-----:R-:W-:-:S02]  /*a5b0*/  UIMAD.WIDE.U32 UR18, UR29, UR24, URZ ;  /* 0x000000181d1272a5 */ /* 0x001fc4000f8e003f */
[----:B------:R-:W-:Y:S02]  /*a5c0*/  UIMAD.WIDE.U32 UR16, UR28, UR26, URZ ;  /* 0x0000001a1c1072a5 */ /* 0x000fe4000f8e003f */
[----:B------:R-:W-:Y:S02]  /*a5d0*/  @UP2 USHF.R.U32.HI UR30, URZ, UR14, UR19 ;  /* 0x0000000e3f1e2299 */ /* 0x000fe40008011613 */
[----:B------:R-:W-:Y:S01]  /*a5e0*/  UIADD3 UR14, -UR27, URZ, URZ ;  /* 0x0000003f1b0e7290 */ /* 0x000fe2000fffe13f */
[----:B------:R-:W-:Y:S01]  /*a5f0*/  UMOV UR22, UR28 ;  /* 0x0000001c00167c82 */ /* 0x000fe20008000000 */
[----:B------:R-:W-:Y:S02]  /*a600*/  @UP2 USHF.R.U32.HI UR22, URZ, UR13, UR17 ;  /* 0x0000000d3f162299 */ /* 0x000fe40008011611 */
[----:B------:R-:W-:Y:S02]  /*a610*/  UIADD3 UR13, -UR29, URZ, URZ ;  /* 0x0000003f1d0d7290 */ /* 0x000fe4000fffe13f */
[----:B------:R-:W-:-:S02]  /*a620*/  UIADD3 UR16, -UR30, URZ, URZ ;  /* 0x0000003f1e107290 */ /* 0x000fc4000fffe13f */
[----:B------:R-:W-:Y:S02]  /*a630*/  UIMAD UR14, UR15, UR14, UR48 ;  /* 0x0000000e0f0e72a4 */ /* 0x000fe4000f8e0230 */
[----:B------:R-:W-:Y:S02]  /*a640*/  UIMAD UR13, UR31, UR13, UR27 ;  /* 0x0000000d1f0d72a4 */ /* 0x000fe4000f8e021b */
[----:B------:R-:W-:Y:S02]  /*a650*/  UIMAD UR29, UR23, UR16, UR29 ;  /* 0x00000010171d72a4 */ /* 0x000fe4000f8e021d */
[----:B------:R-:W-:Y:S02]  /*a660*/  UIMAD UR27, UR14, UR4, UR43 ;  /* 0x000000040e1b72a4 */ /* 0x000fe4000f8e022b */
[----:B------:R-:W-:Y:S02]  /*a670*/  UIADD3 UR21, -UR22, URZ, URZ ;  /* 0x0000003f16157290 */ /* 0x000fe4000fffe13f */
[----:B------:R-:W-:-:S02]  /*a680*/  UIADD3 UR16, -UR41, URZ, URZ ;  /* 0x0000003f29107290 */ /* 0x000fc4000fffe13f */
[----:B------:R-:W-:Y:S02]  /*a690*/  UIADD3 UR14, -UR28, URZ, URZ ;  /* 0x0000003f1c0e7290 */ /* 0x000fe4000fffe13f */
[----:B------:R-:W-:Y:S02]  /*a6a0*/  UIMAD UR21, UR23, UR21, UR28 ;  /* 0x00000015171572a4 */ /* 0x000fe4000f8e021c */
[----:B------:R-:W-:Y:S02]  /*a6b0*/  UIMAD UR19, UR15, UR16, UR49 ;  /* 0x000000100f1372a4 */ /* 0x000fe4000f8e0231 */
[----:B------:R-:W-:Y:S01]  /*a6c0*/  UIMAD UR14, UR31, UR14, UR41 ;  /* 0x0000000e1f0e72a4 */ /* 0x000fe2000f8e0229 */
[----:B------:R-:W-:Y:S01]  /*a6d0*/  R2UR UR41, R40 ;  /* 0x00000000282972ca */ /* 0x000fe200000e0000 */
[----:B------:R-:W-:Y:S02]  /*a6e0*/  UIADD3 UR24, UR8, 0x1800, URZ ;  /* 0x0000180008187890 */ /* 0x000fe4000fffe03f */
[----:B------:R-:W-:-:S02]  /*a6f0*/  UIMAD UR28, UR13, UR5, UR6 ;  /* 0x000000050d1c72a4 */ /* 0x000fc4000f8e0206 */
[----:B------:R-:W-:Y:S02]  /*a700*/  UIMAD UR29, UR29, UR42, UR7 ;  /* 0x0000002a1d1d72a4 */ /* 0x000fe4000f8e0207 */
[----:B------:R-:W-:Y:S02]  /*a710*/  UIADD3 UR16, UR8, 0x2000, URZ ;  /* 0x0000200008107890 */ /* 0x000fe4000fffe03f */
[----:B------:R-:W-:Y:S02]  /*a720*/  UIMAD UR19, UR19, UR4, UR43 ;  /* 0x00000004131372a4 */ /* 0x000fe4000f8e022b */
[----:B------:R-:W-:Y:S02]  /*a730*/  UIMAD UR20, UR14, UR5, UR6 ;  /* 0x000000050e1472a4 */ /* 0x000fe4000f8e0206 */
[----:B------:R-:W-:Y:S01]  /*a740*/  UIMAD UR21, UR21, UR42, UR7 ;  /* 0x0000002a151572a4 */ /* 0x000fe2000f8e0207 */
[----:B------:R-:W-:Y:S01]  /*a750*/  UMOV UR26, UR10 ;  /* 0x0000000a001a7c82 */ /* 0x000fe20008000000 */
[----:B------:R-:W-:Y:S01]  /*a760*/  UMOV UR17, UR9 ;  /* 0x0000000900117c82 */ /* 0x000fe20008000000 */
[----:B------:R0:W-:Y:S01]  /*a770*/  UTMALDG.5D.IM2COL [UR24], [UR56], UR39 ;  /* 0x00000018380073b4 */ /* 0x0001e20008060027 */
[----:B------:R-:W-:Y:S01]  /*a780*/  UMOV UR18, UR10 ;  /* 0x0000000a00127c82 */ /* 0x000fe20008000000 */
[----:B------:R-:W-:Y:S01]  /*a790*/  @UP2 ULDC UR14, c[0x0][0x3a0] ;  /* 0x0000e800000e2ab9 */ /* 0x000fe20000000800 */
[----:B------:R-:W-:-:S03]  /*a7a0*/  @UP2 ULDC UR13, c[0x0][0x3a0] ;  /* 0x0000e800000d2ab9 */ /* 0x000fc60000000800 */
[----:B------:R1:W-:Y:S01]  /*a7b0*/  UTMALDG.5D.IM2COL [UR16], [UR56], UR39 ;  /* 0x00000010380073b4 */ /* 0x0003e20008060027 */
[----:B0-----:R-:W-:Y:S01]  /*a7c0*/  @UP2 ULDC UR25, c[0x0][0x39c] ;  /* 0x0000e70000192ab9 */ /* 0x001fe20000000800 */
[----:B------:R-:W-:Y:S01]  /*a7d0*/  @UP2 ULDC UR26, c[0x0][0x39c] ;  /* 0x0000e700001a2ab9 */ /* 0x000fe20000000800 */
[----:B------:R-:W-:Y:S01]  /*a7e0*/  UMOV UR30, UR33 ;  /* 0x00000021001e7c82 */ /* 0x000fe20008000000 */
[----:B------:R-:W-:Y:S02]  /*a7f0*/  UIADD3 UR24, UR8, 0x2800, URZ ;  /* 0x0000280008187890 */ /* 0x000fe4000fffe03f */
[----:B-1----:R-:W-:Y:S02]  /*a800*/  UIMAD.WIDE.U32 UR18, UR33, UR25, URZ ;  /* 0x00000019211272a5 */ /* 0x002fe4000f8e003f */
[----:B------:R-:W-:Y:S02]  /*a810*/  UIMAD.WIDE.U32 UR16, UR32, UR26, URZ ;  /* 0x0000001a201072a5 */ /* 0x000fe4000f8e003f */
[----:B------:R-:W-:Y:S01]  /*a820*/  UMOV UR22, UR32 ;  /* 0x0000002000167c82 */ /* 0x000fe20008000000 */
[----:B------:R-:W-:-:S02]  /*a830*/  UIADD3 UR20, -UR34, URZ, URZ ;  /* 0x0000003f22147290 */ /* 0x000fc4000fffe13f */
[----:B------:R-:W-:Y:S01]  /*a840*/  @UP2 UMOV UR26, UR19 ;  /* 0x00000013001a2c82 */ /* 0x000fe20008000000 */
[----:B------:R-:W-:Y:S02]  /*a850*/  @UP2 USHF.R.U32.HI UR22, URZ, UR13, UR17 ;  /* 0x0000000d3f162299 */ /* 0x000fe40008011611 */
[----:B------:R-:W-:Y:S02]  /*a860*/  @UP2 USHF.R.U32.HI UR30, URZ, UR14, UR26 ;  /* 0x0000000e3f1e2299 */ /* 0x000fe4000801161a */
[----:B------:R-:W-:Y:S02]  /*a870*/  UIADD3 UR14, -UR35, URZ, URZ ;  /* 0x0000003f230e7290 */ /* 0x000fe4000fffe13f */
[----:B------:R-:W-:Y:S02]  /*a880*/  UIADD3 UR13, -UR33, URZ, URZ ;  /* 0x0000003f210d7290 */ /* 0x000fe4000fffe13f */
[----:B------:R-:W-:Y:S01]  /*a890*/  UIMAD UR14, UR15, UR14, UR44 ;  /* 0x0000000e0f0e72a4 */ /* 0x000fe2000f8e022c */
[----:B------:R-:W-:Y:S01]  /*a8a0*/  R2UR UR44, R39 ;  /* 0x00000000272c72ca */ /* 0x000fe200000e0000 */
[----:B------:R-:W-:-:S02]  /*a8b0*/  UIADD3 UR17, -UR30, URZ, URZ ;  /* 0x0000003f1e117290 */ /* 0x000fc4000fffe13f */
[----:B------:R-:W-:Y:S02]  /*a8c0*/  UIMAD UR19, UR14, UR4, UR43 ;  /* 0x000000040e1372a4 */ /* 0x000fe4000f8e022b */
[----:B------:R-:W-:Y:S02]  /*a8d0*/  UIMAD UR28, UR31, UR13, UR34 ;  /* 0x0000000d1f1c72a4 */ /* 0x000fe4000f8e0222 */
[----:B------:R-:W-:Y:S01]  /*a8e0*/  UIMAD UR20, UR15, UR20, UR45 ;  /* 0x000000140f1472a4 */ /* 0x000fe2000f8e022d */
[----:B------:R-:W-:Y:S01]  /*a8f0*/  R2UR UR45, R44 ;  /* 0x000000002c2d72ca */ /* 0x000fe200000e0000 */
[----:B------:R-:W-:Y:S01]  /*a900*/  UIMAD UR17, UR23, UR17, UR33 ;  /* 0x00000011171172a4 */ /* 0x000fe2000f8e0221 */
[----:B------:R-:W-:Y:S01]  /*a910*/  R2UR UR33, R41 ;  /* 0x00000000292172ca */ /* 0x000fe200000e0000 */
[----:B------:R-:W-:Y:S02]  /*a920*/  UIADD3 UR13, -UR32, URZ, URZ ;  /* 0x0000003f200d7290 */ /* 0x000fe4000fffe13f */
[----:B------:R-:W-:-:S02]  /*a930*/  UIADD3 UR14, -UR22, URZ, URZ ;  /* 0x0000003f160e7290 */ /* 0x000fc4000fffe13f */
[----:B------:R-:W-:Y:S02]  /*a940*/  UIMAD UR27, UR20, UR4, UR43 ;  /* 0x00000004141b72a4 */ /* 0x000fe4000f8e022b */
[----:B------:R-:W-:Y:S02]  /*a950*/  UIMAD UR28, UR28, UR5, UR6 ;  /* 0x000000051c1c72a4 */ /* 0x000fe4000f8e0206 */
[----:B------:R-:W-:Y:S02]  /*a960*/  UIMAD UR29, UR17, UR42, UR7 ;  /* 0x0000002a111d72a4 */ /* 0x000fe4000f8e0207 */
[----:B------:R-:W-:Y:S01]  /*a970*/  UIMAD UR13, UR31, UR13, UR35 ;  /* 0x0000000d1f0d72a4 */ /* 0x000fe2000f8e0223 */
[----:B------:R-:W-:Y:S01]  /*a980*/  R2UR UR35, R43 ;  /* 0x000000002b2372ca */ /* 0x000fe200000e0000 */
[----:B------:R-:W-:Y:S02]  /*a990*/  UIMAD UR14, UR23, UR14, UR32 ;  /* 0x0000000e170e72a4 */ /* 0x000fe4000f8e0220 */
[----:B------:R-:W-:-:S02]  /*a9a0*/  UIADD3 UR16, UR8, 0x3000, URZ ;  /* 0x0000300008107890 */ /* 0x000fc4000fffe03f */
[----:B------:R-:W-:Y:S02]  /*a9b0*/  UIMAD UR20, UR13, UR5, UR6 ;  /* 0x000000050d1472a4 */ /* 0x000fe4000f8e0206 */
[----:B------:R-:W-:Y:S01]  /*a9c0*/  UIMAD UR21, UR14, UR42, UR7 ;  /* 0x0000002a0e1572a4 */ /* 0x000fe2000f8e0207 */
[----:B------:R-:W-:Y:S01]  /*a9d0*/  UMOV UR25, UR9 ;  /* 0x0000000900197c82 */ /* 0x000fe20008000000 */
[----:B------:R-:W-:Y:S01]  /*a9e0*/  UMOV UR26, UR10 ;  /* 0x0000000a001a7c82 */ /* 0x000fe20008000000 */
[----:B------:R-:W-:Y:S01]  /*a9f0*/  UMOV UR17, UR9 ;  /* 0x0000000900117c82 */ /* 0x000fe20008000000 */
[----:B------:R0:W-:Y:S01]  /*aa00*/  UTMALDG.5D.IM2COL [UR24], [UR56], UR39 ;  /* 0x00000018380073b4 */ /* 0x0001e20008060027 */
[----:B------:R-:W-:Y:S01]  /*aa10*/  UMOV UR18, UR10 ;  /* 0x0000000a00127c82 */ /* 0x000fe20008000000 */
[----:B------:R-:W-:Y:S01]  /*aa20*/  @UP2 ULDC UR14, c[0x0][0x3a0] ;  /* 0x0000e800000e2ab9 */ /* 0x000fe20000000800 */
[----:B------:R-:W-:Y:S01]  /*aa30*/  @UP2 ULDC UR13, c[0x0][0x3a0] ;  /* 0x0000e800000d2ab9 */ /* 0x000fe20000000800 */
[----:B------:R-:W-:Y:S01]  /*aa40*/  @UP0 ULDC UR32, c[0x0][0x384] ;  /* 0x0000e10000200ab9 */ /* 0x000fe20000000800 */
[----:B------:R1:W-:Y:S01]  /*aa50*/  UTMALDG.5D.IM2COL [UR16], [UR56], UR39 ;  /* 0x00000010380073b4 */ /* 0x0003e20008060027 */
[----:B0-----:R-:W-:Y:S01]  /*aa60*/  UIADD3 UR30, -UR37, URZ, URZ ;  /* 0x0000003f251e7290 */ /* 0x001fe2000fffe13f */
[----:B------:R-:W-:Y:S01]  /*aa70*/  @UP2 ULDC UR28, c[0x0][0x39c] ;  /* 0x0000e700001c2ab9 */ /* 0x000fe20000000800 */
[----:B------:R-:W-:Y:S01]  /*aa80*/  @UP2 ULDC UR27, c[0x0][0x39c] ;  /* 0x0000e700001b2ab9 */ /* 0x000fe20000000800 */
[----:B------:R-:W-:-:S02]  /*aa90*/  UIADD3 UR29, -UR40, URZ, URZ ;  /* 0x0000003f281d7290 */ /* 0x000fc4000fffe13f */
[----:B------:R-:W-:Y:S02]  /*aaa0*/  UIADD3 UR24, UR8, 0x3800, URZ ;  /* 0x0000380008187890 */ /* 0x000fe4000fffe03f */
[----:B-1----:R-:W-:Y:S02]  /*aab0*/  UIMAD.WIDE.U32 UR18, UR36, UR28, URZ ;  /* 0x0000001c241272a5 */ /* 0x002fe4000f8e003f */
[----:B------:R-:W-:Y:S01]  /*aac0*/  UIMAD UR22, UR15, UR30, UR44 ;  /* 0x0000001e0f1672a4 */ /* 0x000fe2000f8e022c */
[----:B------:R-:W-:Y:S01]  /*aad0*/  R2UR UR44, R43 ;  /* 0x000000002b2c72ca */ /* 0x000fe200000e0000 */
[----:B------:R-:W-:Y:S01]  /*aae0*/  UIMAD.WIDE.U32 UR20, UR38, UR27, URZ ;  /* 0x0000001b261472a5 */ /* 0x000fe2000f8e003f */
[----:B------:R-:W-:Y:S01]  /*aaf0*/  UMOV UR30, UR36 ;  /* 0x00000024001e7c82 */ /* 0x000fe20008000000 */
[----:B------:R-:W-:Y:S02]  /*ab00*/  @UP2 USHF.R.U32.HI UR30, URZ, UR14, UR19 ;  /* 0x0000000e3f1e2299 */ /* 0x000fe40008011613 */
[----:B------:R-:W-:-:S02]  /*ab10*/  UIADD3 UR14, -UR36, URZ, URZ ;  /* 0x0000003f240e7290 */ /* 0x000fc4000fffe13f */
[----:B------:R-:W-:Y:S02]  /*ab20*/  UIMAD UR27, UR22, UR4, UR43 ;  /* 0x00000004161b72a4 */ /* 0x000fe4000f8e022b */
[----:B------:R-:W-:Y:S01]  /*ab30*/  UIMAD UR14, UR31, UR14, UR37 ;  /* 0x0000000e1f0e72a4 */ /* 0x000fe2000f8e0225 */
[----:B------:R-:W-:Y:S01]  /*ab40*/  UMOV UR22, UR38 ;  /* 0x0000002600167c82 */ /* 0x000fe20008000000 */
[----:B------:R-:W-:Y:S02]  /*ab50*/  @UP2 USHF.R.U32.HI UR22, URZ, UR13, UR21 ;  /* 0x0000000d3f162299 */ /* 0x000fe40008011615 */
[----:B------:R-:W-:Y:S01]  /*ab60*/  UIMAD UR17, UR15, UR29, UR41 ;  /* 0x0000001d0f1172a4 */ /* 0x000fe2000f8e0229 */
[----:B------:R-:W-:Y:S01]  /*ab70*/  R2UR UR41, R15 ;  /* 0x000000000f2972ca */ /* 0x000fe200000e0000 */
[----:B------:R-:W-:Y:S02]  /*ab80*/  UIADD3 UR29, -UR30, URZ, URZ ;  /* 0x0000003f1e1d7290 */ /* 0x000fe4000fffe13f */
[----:B------:R-:W-:-:S02]  /*ab90*/  UIMAD UR28, UR14, UR5, UR6 ;  /* 0x000000050e1c72a4 */ /* 0x000fc4000f8e0206 */
[----:B------:R-:W-:Y:S02]  /*aba0*/  UIADD3 UR13, -UR38, URZ, URZ ;  /* 0x0000003f260d7290 */ /* 0x000fe4000fffe13f */
[----:B------:R-:W-:Y:S02]  /*abb0*/  UIADD3 UR14, -UR22, URZ, URZ ;  /* 0x0000003f160e7290 */ /* 0x000fe4000fffe13f */
[----:B------:R-:W-:Y:S01]  /*abc0*/  UIMAD UR29, UR23, UR29, UR36 ;  /* 0x0000001d171d72a4 */ /* 0x000fe2000f8e0224 */
[----:B------:R-:W-:Y:S01]  /*abd0*/  R2UR UR36, R42 ;  /* 0x000000002a2472ca */ /* 0x000fe200000e0000 */
[----:B------:R-:W-:Y:S02]  /*abe0*/  UIMAD UR13, UR31, UR13, UR40 ;  /* 0x0000000d1f0d72a4 */ /* 0x000fe4000f8e0228 */
[----:B------:R-:W-:Y:S01]  /*abf0*/  UIMAD UR14, UR23, UR14, UR38 ;  /* 0x0000000e170e72a4 */ /* 0x000fe2000f8e0226 */
[----:B------:R-:W-:Y:S01]  /*ac00*/  R2UR UR38, R46 ;  /* 0x000000002e2672ca */ /* 0x000fe200000e0000 */
[----:B------:R-:W-:-:S02]  /*ac10*/  UIMAD UR29, UR29, UR42, UR7 ;  /* 0x0000002a1d1d72a4 */ /* 0x000fc4000f8e0207 */
[----:B------:R-:W-:Y:S02]  /*ac20*/  UIADD3 UR16, UR8, 0x4000, URZ ;  /* 0x0000400008107890 */ /* 0x000fe4000fffe03f */
[----:B------:R-:W-:Y:S01]  /*ac30*/  UIMAD UR19, UR17, UR4, UR43 ;  /* 0x00000004111372a4 */ /* 0x000fe2000f8e022b */
[----:B------:R-:W-:Y:S01]  /*ac40*/  R2UR UR43, R45 ;  /* 0x000000002d2b72ca */ /* 0x000fe200000e0000 */
[----:B------:R-:W-:Y:S02]  /*ac50*/  UIMAD UR20, UR13, UR5, UR6 ;  /* 0x000000050d1472a4 */ /* 0x000fe4000f8e0206 */
[----:B------:R-:W-:Y:S01]  /*ac60*/  UIMAD UR21, UR14, UR42, UR7 ;  /* 0x0000002a0e1572a4 */ /* 0x000fe2000f8e0207 */
[----:B------:R0:W-:Y:S01]  /*ac70*/  UTMALDG.5D.IM2COL [UR24], [UR56], UR39 ;  /* 0x00000018380073b4 */ /* 0x0001e20008060027 */
[----:B------:R-:W-:Y:S01]  /*ac80*/  UMOV UR17, UR9 ;  /* 0x0000000900117c82 */ /* 0x000fe20008000000 */
[----:B------:R-:W-:Y:S01]  /*ac90*/  UMOV UR18, UR10 ;  /* 0x0000000a00127c82 */ /* 0x000fe20008000000 */
[----:B------:R-:W-:Y:S01]  /*aca0*/  UMOV UR13, UR45 ;  /* 0x0000002d000d7c82 */ /* 0x000fe20008000000 */
[----:B------:R-:W-:-:S04]  /*acb0*/  UMOV UR14, UR44 ;  /* 0x0000002c000e7c82 */ /* 0x000fc80008000000 */
[----:B------:R1:W-:Y:S01]  /*acc0*/  UTMALDG.5D.IM2COL [UR16], [UR56], UR39 ;  /* 0x00000010380073b4 */ /* 0x0003e20008060027 */
[----:B0-----:R-:W-:Y:S01]  /*acd0*/  @UP2 ULDC UR29, c[0x0][0x39c] ;  /* 0x0000e700001d2ab9 */ /* 0x001fe20000000800 */
[----:B------:R-:W-:Y:S01]  /*ace0*/  @UP2 ULDC UR28, c[0x0][0x3a0] ;  /* 0x0000e800001c2ab9 */ /* 0x000fe20000000800 */
[----:B------:R-:W-:Y:S01]  /*acf0*/  @UP0 ULDC UR30, c[0x0][0x388] ;  /* 0x0000e200001e0ab9 */ /* 0x000fe20000000800 */
[----:B------:R-:W-:Y:S01]  /*ad00*/  @UP1 ULDC.64 UR24, c[0x0][0x390] ;  /* 0x0000e40000181ab9 */ /* 0x000fe20000000a00 */
[----:B------:R-:W-:Y:S01]  /*ad10*/  @UP1 ULDC.64 UR26, c[0x0][0x390] ;  /* 0x0000e400001a1ab9 */ /* 0x000fe20000000a00 */
[----:B-1----:R-:W-:Y:S01]  /*ad20*/  UIMAD.WIDE.U32 UR16, UR44, UR32, URZ ;  /* 0x000000202c1072a5 */ /* 0x002fe2000f8e003f */
[----:B------:R-:W-:Y:S02]  /*ad30*/  @UP0 ULDC UR22, c[0x0][0x388] ;  /* 0x0000e20000160ab9 */ /* 0x000fe40000000800 */
[----:B------:R-:W-:Y:S01]  /*ad40*/  @UP0 ULDC UR32, c[0x0][0x384] ;  /* 0x0000e10000200ab9 */ /* 0x000fe20000000800 */
[----:B------:R-:W-:-:S02]  /*ad50*/  UIMAD.WIDE.U32 UR18, UR11, UR29, URZ ;  /* 0x0000001d0b1272a5 */ /* 0x000fc4000f8e003f */
[----:B------:R-:W-:Y:S02]  /*ad60*/  UIMAD.WIDE.U32 UR20, UR45, UR32, URZ ;  /* 0x000000202d1472a5 */ /* 0x000fe4000f8e003f */
[----:B------:R-:W-:Y:S02]  /*ad70*/  UIADD3 UR16, UR8, 0x4800, URZ ;  /* 0x0000480008107890 */ /* 0x000fe4000fffe03f */
[----:B------:R-:W-:Y:S01]  /*ad80*/  @UP0 USHF.R.U32.HI UR13, URZ, UR22, UR21 ;  /* 0x000000163f0d0299 */ /* 0x000fe20008011615 */
[----:B------:R-:W-:Y:S02]  /*ad90*/  @UP0 UMOV UR32, UR17 ;  /* 0x0000001100200c82 */ /* 0x000fe40008000000 */
[----:B------:R-:W-:Y:S01]  /*ada0*/  UMOV UR22, UR11 ;  /* 0x0000000b00167c82 */ /* 0x000fe20008000000 */
[----:B------:R-:W-:Y:S02]  /*adb0*/  @UP2 USHF.R.U32.HI UR22, URZ, UR28, UR19 ;  /* 0x0000001c3f162299 */ /* 0x000fe40008011613 */
[----:B------:R-:W-:-:S02]  /*adc0*/  UIADD3 UR17, -UR46, URZ, URZ ;  /* 0x0000003f2e117290 */ /* 0x000fc4000fffe13f */
[----:B------:R-:W-:Y:S02]  /*add0*/  UIADD3 UR19, -UR11, URZ, URZ ;  /* 0x0000003f0b137290 */ /* 0x000fe4000fffe13f */
[----:B------:R-:W-:Y:S02]  /*ade0*/  UIADD3 UR18, -UR22, URZ, URZ ;  /* 0x0000003f16127290 */ /* 0x000fe4000fffe13f */
[----:B------:R-:W-:Y:S02]  /*adf0*/  UIMAD UR17, UR15, UR17, UR33 ;  /* 0x000000110f1172a4 */ /* 0x000fe4000f8e0221 */
[----:B------:R-:W-:Y:S02]  /*ae00*/  UIMAD UR20, UR31, UR19, UR46 ;  /* 0x000000131f1472a4 */ /* 0x000fe4000f8e022e */
[----:B------:R-:W-:Y:S01]  /*ae10*/  UIMAD UR18, UR23, UR18, UR11 ;  /* 0x00000012171272a4 */ /* 0x000fe2000f8e020b */
[----:B------:R-:W-:Y:S01]  /*ae20*/  ULDC UR46, c[0x0][0x3ec] ;  /* 0x0000fb00002e7ab9 */ /* 0x000fe20000000800 */
[----:B------:R-:W-:-:S02]  /*ae30*/  UIMAD UR20, UR20, UR5, UR6 ;  /* 0x00000005141472a4 */ /* 0x000fc4000f8e0206 */
[----:B------:R-:W-:Y:S02]  /*ae40*/  UIMAD UR19, UR17, UR4, UR46 ;  /* 0x00000004111372a4 */ /* 0x000fe4000f8e022e */
[----:B------:R-:W-:Y:S02]  /*ae50*/  UIMAD UR21, UR18, UR42, UR7 ;  /* 0x0000002a121572a4 */ /* 0x000fe4000f8e0207 */
[----:B------:R-:W-:Y:S01]  /*ae60*/  @UP0 USHF.R.U32.HI UR14, URZ, UR30, UR32 ;  /* 0x0000001e3f0e0299 */ /* 0x000fe20008011620 */
[----:B------:R-:W-:Y:S01]  /*ae70*/  UMOV UR17, UR9 ;  /* 0x0000000900117c82 */ /* 0x000fe20008000000 */
[----:B------:R-:W-:Y:S02]  /*ae80*/  UMOV UR18, UR10 ;  /* 0x0000000a00127c82 */ /* 0x000fe40008000000 */
[----:B------:R-:W-:Y:S02]  /*ae90*/  UIMAD.WIDE.U32 UR28, UR14, UR24, URZ ;  /* 0x000000180e1c72a5 */ /* 0x000fe4000f8e003f */
[----:B------:R-:W-:Y:S01]  /*aea0*/  UIMAD.WIDE.U32 UR32, UR13, UR26, URZ ;  /* 0x0000001a0d2072a5 */ /* 0x000fe2000f8e003f */
[----:B------:R0:W-:Y:S01]  /*aeb0*/  UTMALDG.5D.IM2COL [UR16], [UR56], UR39 ;  /* 0x00000010380073b4 */ /* 0x0001e20008060027 */
[----:B------:R-:W-:Y:S01]  /*aec0*/  UMOV UR34, UR14 ;  /* 0x0000000e00227c82 */ /* 0x000fe20008000000 */
[----:B------:R-:W-:Y:S01]  /*aed0*/  @UP2 ULDC UR24, c[0x0][0x39c] ;  /* 0x0000e70000182ab9 */ /* 0x000fe20000000800 */
[----:B------:R-:W-:Y:S01]  /*aee0*/  @UP1 USHF.R.U32.HI UR34, URZ, UR25, UR29 ;  /* 0x000000193f221299 */ /* 0x000fe2000801161d */
[----:B------:R-:W-:-:S02]  /*aef0*/  @UP2 ULDC UR26, c[0x0][0x3a0] ;  /* 0x0000e800001a2ab9 */ /* 0x000fc40000000800 */
[----:B------:R-:W-:Y:S01]  /*af00*/  @UP2 ULDC UR25, c[0x0][0x39c] ;  /* 0x0000e70000192ab9 */ /* 0x000fe20000000800 */
[----:B------:R-:W-:Y:S01]  /*af10*/  UMOV UR30, UR12 ;  /* 0x0000000c001e7c82 */ /* 0x000fe20008000000 */
[----:B------:R-:W-:Y:S01]  /*af20*/  UMOV UR11, UR13 ;  /* 0x0000000d000b7c82 */ /* 0x000fe20008000000 */
[----:B------:R-:W-:Y:S01]  /*af30*/  @UP1 USHF.R.U32.HI UR11, URZ, UR27, UR33 ;  /* 0x0000001b3f0b1299 */ /* 0x000fe20008011621 */
[----:B------:R-:W-:Y:S01]  /*af40*/  R2UR UR33, R44 ;  /* 0x000000002c2172ca */ /* 0x000fe200000e0000 */
[----:B------:R-:W-:Y:S01]  /*af50*/  UIADD3 UR28, -UR12, URZ, URZ ;  /* 0x0000003f0c1c7290 */ /* 0x000fe2000fffe13f */
[----:B------:R-:W-:-:S03]  /*af60*/  @UP0 ULDC UR32, c[0x0][0x388] ;  /* 0x0000e20000200ab9 */ /* 0x000fc60000000800 */
[----:B------:R-:W-:-:S04]  /*af70*/  UIMAD UR28, UR31, UR28, UR47 ;  /* 0x0000001c1f1c72a4 */ /* 0x000fc8000f8e022f */
[----:B------:R-:W-:Y:S02]  /*af80*/  UIMAD UR28, UR28, UR5, UR6 ;  /* 0x000000051c1c72a4 */ /* 0x000fe4000f8e0206 */
[----:B0-----:R-:W-:Y:S02]  /*af90*/  UIADD3 UR22, -UR14, URZ, URZ ;  /* 0x0000003f0e167290 */ /* 0x001fe4000fffe13f */
[----:B------:R-:W-:Y:S02]  /*afa0*/  UIMAD.WIDE.U32 UR16, UR12, UR24, URZ ;  /* 0x000000180c1072a5 */ /* 0x000fe4000f8e003f */
[----:B------:R-:W-:Y:S01]  /*afb0*/  UIADD3 UR20, -UR47, URZ, URZ ;  /* 0x0000003f2f147290 */ /* 0x000fe2000fffe13f */
[----:B------:R-:W-:Y:S01]  /*afc0*/  R2UR UR47, R42 ;  /* 0x000000002a2f72ca */ /* 0x000fe200000e0000 */
[----:B------:R-:W-:Y:S02]  /*afd0*/  UIMAD.WIDE.U32 UR18, UR34, UR25, URZ ;  /* 0x00000019221272a5 */ /* 0x000fe4000f8e003f */
[----:B------:R-:W-:Y:S01]  /*afe0*/  @UP2 USHF.R.U32.HI UR30, URZ, UR26, UR17 ;  /* 0x0000001a3f1e2299 */ /* 0x000fe20008011611 */
[----:B------:R-:W-:Y:S01]  /*aff0*/  @UP2 ULDC UR21, c[0x0][0x3a0] ;  /* 0x0000e80000152ab9 */ /* 0x000fe20000000800 */
[----:B------:R-:W-:-:S02]  /*b000*/  UIMAD UR17, UR15, UR22, UR35 ;  /* 0x000000160f1172a4 */ /* 0x000fc4000f8e0223 */
[----:B------:R-:W-:Y:S01]  /*b010*/  UIMAD UR20, UR15, UR20, UR36 ;  /* 0x000000140f1472a4 */ /* 0x000fe2000f8e0224 */
[----:B------:R-:W-:Y:S01]  /*b020*/  UMOV UR22, UR34 ;  /* 0x0000002200167c82 */ /* 0x000fe20008000000 */
[----:B------:R-:W-:Y:S02]  /*b030*/  @UP2 USHF.R.U32.HI UR22, URZ, UR21, UR19 ;  /* 0x000000153f162299 */ /* 0x000fe40008011613 */
[----:B------:R-:W-:Y:S02]  /*b040*/  UIMAD UR27, UR20, UR4, UR46 ;  /* 0x00000004141b72a4 */ /* 0x000fe4000f8e022e */
[----:B------:R-:W-:Y:S02]  /*b050*/  UIADD3 UR18, -UR30, URZ, URZ ;  /* 0x0000003f1e127290 */ /* 0x000fe4000fffe13f */
[----:B------:R-:W-:Y:S02]  /*b060*/  UIADD3 UR20, -UR34, URZ, URZ ;  /* 0x0000003f22147290 */ /* 0x000fe4000fffe13f */
[----:B------:R-:W-:-:S02]  /*b070*/  UIADD3 UR21, -UR22, URZ, URZ ;  /* 0x0000003f16157290 */ /* 0x000fc4000fffe13f */
[----:B------:R-:W-:Y:S02]  /*b080*/  UIMAD UR18, UR23, UR18, UR12 ;  /* 0x00000012171272a4 */ /* 0x000fe4000f8e020c */
[----:B------:R-:W-:Y:S02]  /*b090*/  UIMAD UR20, UR31, UR20, UR14 ;  /* 0x000000141f1472a4 */ /* 0x000fe4000f8e020e */
[----:B------:R-:W-:Y:S02]  /*b0a0*/  UIMAD UR21, UR23, UR21, UR34 ;  /* 0x00000015171572a4 */ /* 0x000fe4000f8e0222 */
[----:B------:R-:W-:Y:S02]  /*b0b0*/  UIADD3 UR24, UR8, 0x5000, URZ ;  /* 0x0000500008187890 */ /* 0x000fe4000fffe03f */
[----:B------:R-:W-:Y:S02]  /*b0c0*/  UIMAD UR29, UR18, UR42, UR7 ;  /* 0x0000002a121d72a4 */ /* 0x000fe4000f8e0207 */
[----:B------:R-:W-:-:S02]  /*b0d0*/  UIADD3 UR16, UR8, 0x5800, URZ ;  /* 0x0000580008107890 */ /* 0x000fc4000fffe03f */
[----:B------:R-:W-:Y:S02]  /*b0e0*/  UIMAD UR19, UR17, UR4, UR46 ;  /* 0x00000004111372a4 */ /* 0x000fe4000f8e022e */
[----:B------:R-:W-:Y:S02]  /*b0f0*/  UIMAD UR20, UR20, UR5, UR6 ;  /* 0x00000005141472a4 */ /* 0x000fe4000f8e0206 */
[----:B------:R-:W-:Y:S01]  /*b100*/  UIMAD UR21, UR21, UR42, UR7 ;  /* 0x0000002a151572a4 */ /* 0x000fe2000f8e0207 */
[----:B------:R-:W-:Y:S01]  /*b110*/  UMOV UR25, UR9 ;  /* 0x0000000900197c82 */ /* 0x000fe20008000000 */
[----:B------:R-:W-:Y:S01]  /*b120*/  UMOV UR26, UR10 ;  /* 0x0000000a001a7c82 */ /* 0x000fe20008000000 */
[----:B------:R-:W-:Y:S01]  /*b130*/  UMOV UR17, UR9 ;  /* 0x0000000900117c82 */ /* 0x000fe20008000000 */
[----:B------:R-:W-:Y:S01]  /*b140*/  UMOV UR18, UR10 ;  /* 0x0000000a00127c82 */ /* 0x000fe20008000000 */
[----:B------:R0:W-:Y:S01]  /*b150*/  UTMALDG.5D.IM2COL [UR24], [UR56], UR39 ;  /* 0x00000018380073b4 */ /* 0x0001e20008060027 */
[----:B------:R-:W-:Y:S01]  /*b160*/  @UP2 ULDC UR14, c[0x0][0x39c] ;  /* 0x0000e700000e2ab9 */ /* 0x000fe20000000800 */
[----:B------:R-:W-:Y:S01]  /*b170*/  @UP0 ULDC UR12, c[0x0][0x384] ;  /* 0x0000e100000c0ab9 */ /* 0x000fe20000000800 */
[----:B------:R-:W-:Y:S01]  /*b180*/  UMOV UR34, UR58 ;  /* 0x0000003a00227c82 */ /* 0x000fe20008000000 */
[----:B------:R-:W-:Y:S01]  /*b190*/  UMOV UR40, UR47 ;  /* 0x0000002f00287c82 */ /* 0x000fe20008000000 */
[----:B------:R1:W-:Y:S01]  /*b1a0*/  UTMALDG.5D.IM2COL [UR16], [UR56], UR39 ;  /* 0x00000010380073b4 */ /* 0x0003e20008060027 */
[----:B0-----:R-:W-:Y:S01]  /*b1b0*/  UIMAD.WIDE.U32 UR24, UR43, UR12, URZ ;  /* 0x0000000c2b1872a5 */ /* 0x001fe2000f8e003f */
[----:B------:R-:W-:Y:S01]  /*b1c0*/  R2UR UR29, R45 ;  /* 0x000000002d1d72ca */ /* 0x000fe200000e0000 */
[----:B------:R-:W-:Y:S01]  /*b1d0*/  UMOV UR28, UR43 ;  /* 0x0000002b001c7c82 */ /* 0x000fe20008000000 */
[----:B------:R-:W-:Y:S01]  /*b1e0*/  @UP2 ULDC UR12, c[0x0][0x3a0] ;  /* 0x0000e800000c2ab9 */ /* 0x000fe20000000800 */
[----:B------:R-:W-:Y:S01]  /*b1f0*/  @UP0 USHF.R.U32.HI UR28, URZ, UR32, UR25 ;  /* 0x000000203f1c0299 */ /* 0x000fe20008011619 */
[----:B------:R-:W-:Y:S01]  /*b200*/  @UP1 ULDC.64 UR26, c[0x0][0x390] ;  /* 0x0000e400001a1ab9 */ /* 0x000fe20000000a00 */
[----:B-1----:R-:W-:-:S02]  /*b210*/  UIMAD.WIDE.U32 UR18, UR11, UR14, URZ ;  /* 0x0000000e0b1272a5 */ /* 0x002fc4000f8e003f */
[----:B------:R-:W-:Y:S01]  /*b220*/  UMOV UR22, UR11 ;  /* 0x0000000b00167c82 */ /* 0x000fe20008000000 */
[----:B------:R-:W-:Y:S02]  /*b230*/  UIADD3 UR14, -UR13, URZ, URZ ;  /* 0x0000003f0d0e7290 */ /* 0x000fe4000fffe13f */
[----:B------:R-:W-:Y:S02]  /*b240*/  @UP2 USHF.R.U32.HI UR22, URZ, UR12, UR19 ;  /* 0x0000000c3f162299 */ /* 0x000fe40008011613 */
[----:B------:R-:W-:Y:S02]  /*b250*/  UIADD3 UR20, -UR11, URZ, URZ ;  /* 0x0000003f0b147290 */ /* 0x000fe4000fffe13f */
[----:B------:R-:W-:Y:S02]  /*b260*/  UIADD3 UR12, -UR22, URZ, URZ ;  /* 0x0000003f160c7290 */ /* 0x000fe4000fffe13f */
[----:B------:R-:W-:Y:S02]  /*b270*/  UIMAD UR14, UR15, UR14, UR33 ;  /* 0x0000000e0f0e72a4 */ /* 0x000fe4000f8e0221 */
[----:B------:R-:W-:-:S02]  /*b280*/  UIMAD UR20, UR31, UR20, UR13 ;  /* 0x000000141f1472a4 */ /* 0x000fc4000f8e020d */
[----:B------:R-:W-:Y:S02]  /*b290*/  UIMAD UR12, UR23, UR12, UR11 ;  /* 0x0000000c170c72a4 */ /* 0x000fe4000f8e020b */
[----:B------:R-:W-:Y:S02]  /*b2a0*/  UIADD3 UR16, UR8, 0x6000, URZ ;  /* 0x0000600008107890 */ /* 0x000fe4000fffe03f */
[----:B------:R-:W-:Y:S02]  /*b2b0*/  UIMAD UR19, UR14, UR4, UR46 ;  /* 0x000000040e1372a4 */ /* 0x000fe4000f8e022e */
[----:B------:R-:W-:Y:S02]  /*b2c0*/  UIMAD UR20, UR20, UR5, UR6 ;  /* 0x00000005141472a4 */ /* 0x000fe4000f8e0206 */
[----:B------:R-:W-:Y:S02]  /*b2d0*/  UIMAD UR21, UR12, UR42, UR7 ;  /* 0x0000002a0c1572a4 */ /* 0x000fe4000f8e0207 */
[----:B------:R-:W-:Y:S01]  /*b2e0*/  UIMAD.WIDE.U32 UR24, UR28, UR26, URZ ;  /* 0x0000001a1c1872a5 */ /* 0x000fe2000f8e003f */
[----:B------:R-:W-:-:S02]  /*b2f0*/  UMOV UR18, UR10 ;  /* 0x0000000a00127c82 */ /* 0x000fc40008000000 */
[----:B------:R-:W-:Y:S01]  /*b300*/  UMOV UR26, UR28 ;  /* 0x0000001c001a7c82 */ /* 0x000fe20008000000 */
[----:B------:R-:W-:Y:S01]  /*b310*/  @UP1 USHF.R.U32.HI UR26, URZ, UR27, UR25 ;  /* 0x0000001b3f1a1299 */ /* 0x000fe20008011619 */
[----:B------:R-:W-:Y:S02]  /*b320*/  @UP0 ULDC UR11, c[0x0][0x384] ;  /* 0x0000e100000b0ab9 */ /* 0x000fe40000000800 */
[----:B------:R0:W-:Y:S01]  /*b330*/  UTMALDG.5D.IM2COL [UR16], [UR56], UR39 ;  /* 0x00000010380073b4 */ /* 0x0001e20008060027 */
[----:B------:R-:W-:Y:S01]  /*b340*/  UMOV UR14, UR38 ;  /* 0x00000026000e7c82 */ /* 0x000fe20008000000 */
[----:B------:R-:W-:Y:S01]  /*b350*/  @UP1 ULDC.64 UR12, c[0x0][0x390] ;  /* 0x0000e400000c1ab9 */ /* 0x000fe20000000a00 */
[----:B0-----:R-:W-:Y:S01]  /*b360*/  UIMAD.WIDE.U32 UR16, UR38, UR11, URZ ;  /* 0x0000000b261072a5 */ /* 0x001fe2000f8e003f */
[----:B------:R-:W-:Y:S02]  /*b370*/  @UP2 ULDC UR18, c[0x0][0x39c] ;  /* 0x0000e70000122ab9 */ /* 0x000fe40000000800 */
[----:B------:R-:W-:Y:S01]  /*b380*/  @UP2 ULDC UR11, c[0x0][0x3a0] ;  /* 0x0000e800000b2ab9 */ /* 0x000fe20000000800 */
[----:B------:R-:W-:-:S02]  /*b390*/  UIMAD.WIDE.U32 UR18, UR26, UR18, URZ ;  /* 0x000000121a1272a5 */ /* 0x000fc4000f8e003f */
[----:B------:R-:W-:Y:S01]  /*b3a0*/  UIADD3 UR20, -UR28, URZ, URZ ;  /* 0x0000003f1c147290 */ /* 0x000fe2000fffe13f */
[----:B------:R-:W-:Y:S01]  /*b3b0*/  UMOV UR22, UR26 ;  /* 0x0000001a00167c82 */ /* 0x000fe20008000000 */
[----:B------:R-:W-:Y:S01]  /*b3c0*/  @UP2 USHF.R.U32.HI UR22, URZ, UR11, UR19 ;  /* 0x0000000b3f162299 */ /* 0x000fe20008011613 */
[----:B------:R-:W-:Y:S01]  /*b3d0*/  R2UR UR11, R47 ;  /* 0x000000002f0b72ca */ /* 0x000fe200000e0000 */
[----:B------:R-:W-:Y:S01]  /*b3e0*/  @UP0 ULDC UR21, c[0x0][0x388] ;  /* 0x0000e20000150ab9 */ /* 0x000fe20000000800 */
[----:B------:R-:W-:Y:S01]  /*b3f0*/  @UP0 UMOV UR16, UR17 ;  /* 0x0000001100100c82 */ /* 0x000fe20008000000 */
[----:B------:R-:W-:Y:S01]  /*b400*/  UIMAD UR17, UR15, UR20, UR29 ;  /* 0x000000140f1172a4 */ /* 0x000fe2000f8e021d */
[----:B------:R-:W-:Y:S01]  /*b410*/  R2UR UR29, R46 ;  /* 0x000000002e1d72ca */ /* 0x000fe200000e0000 */
[----:B------:R-:W-:Y:S02]  /*b420*/  @UP0 USHF.R.U32.HI UR14, URZ, UR21, UR16 ;  /* 0x000000153f0e0299 */ /* 0x000fe40008011610 */
[----:B------:R-:W-:-:S02]  /*b430*/  UIADD3 UR20, -UR26, URZ, URZ ;  /* 0x0000003f1a147290 */ /* 0x000fc4000fffe13f */
[----:B------:R-:W-:Y:S02]  /*b440*/  UIADD3 UR21, -UR22, URZ, URZ ;  /* 0x0000003f16157290 */ /* 0x000fe4000fffe13f */
[----:B------:R-:W-:Y:S02]  /*b450*/  UIMAD UR20, UR31, UR20, UR28 ;  /* 0x000000141f1472a4 */ /* 0x000fe4000f8e021c */
[----:B------:R-:W-:Y:S02]  /*b460*/  UIMAD UR21, UR23, UR21, UR26 ;  /* 0x00000015171572a4 */ /* 0x000fe4000f8e021a */
[----:B------:R-:W-:Y:S02]  /*b470*/  UIADD3 UR16, UR8, 0x6800, URZ ;  /* 0x0000680008107890 */ /* 0x000fe4000fffe03f */
[----:B------:R-:W-:Y:S02]  /*b480*/  UIMAD.WIDE.U32 UR24, UR14, UR12, URZ ;  /* 0x0000000c0e1872a5 */ /* 0x000fe4000f8e003f */
[----:B------:R-:W-:-:S02]  /*b490*/  UIMAD UR19, UR17, UR4, UR46 ;  /* 0x00000004111372a4 */ /* 0x000fc4000f8e022e */
[----:B------:R-:W-:Y:S02]  /*b4a0*/  UIMAD UR20, UR20, UR5, UR6 ;  /* 0x00000005141472a4 */ /* 0x000fe4000f8e0206 */
[----:B------:R-:W-:Y:S01]  /*b4b0*/  UIMAD UR21, UR21, UR42, UR7 ;  /* 0x0000002a151572a4 */ /* 0x000fe2000f8e0207 */
[----:B------:R-:W-:Y:S01]  /*b4c0*/  UMOV UR27, UR14 ;  /* 0x0000000e001b7c82 */ /* 0x000fe20008000000 */
[----:B------:R-:W-:Y:S01]  /*b4d0*/  @UP1 USHF.R.U32.HI UR27, URZ, UR13, UR25 ;  /* 0x0000000d3f1b1299 */ /* 0x000fe20008011619 */
[----:B------:R-:W-:Y:S01]  /*b4e0*/  @UP2 ULDC UR12, c[0x0][0x39c] ;  /* 0x0000e700000c2ab9 */ /* 0x000fe20000000800 */
[----:B------:R-:W-:Y:S01]  /*b4f0*/  UMOV UR17, UR9 ;  /* 0x0000000900117c82 */ /* 0x000fe20008000000 */
[----:B------:R-:W-:Y:S01]  /*b500*/  UMOV UR18, UR10 ;  /* 0x0000000a00127c82 */ /* 0x000fe20008000000 */
[----:B------:R-:W-:-:S03]  /*b510*/  UIMAD.WIDE.U32 UR12, UR27, UR12, URZ ;  /* 0x0000000c1b0c72a5 */ /* 0x000fc6000f8e003f */
[----:B------:R0:W-:Y:S01]  /*b520*/  UTMALDG.5D.IM2COL [UR16], [UR56], UR39 ;  /* 0x00000010380073b4 */ /* 0x0001e20008060027 */
[----:B------:R-:W-:Y:S01]  /*b530*/  @UP0 ULDC UR24, c[0x0][0x384] ;  /* 0x0000e10000180ab9 */ /* 0x000fe20000000800 */
[----:B------:R-:W-:Y:S01]  /*b540*/  UMOV UR26, UR11 ;  /* 0x0000000b001a7c82 */ /* 0x000fe20008000000 */
[----:B0-----:R-:W-:Y:S01]  /*b550*/  @UP2 ULDC UR19, c[0x0][0x3a0] ;  /* 0x0000e80000132ab9 */ /* 0x001fe20000000800 */
[----:B------:R-:W-:Y:S01]  /*b560*/  UIMAD.WIDE.U32 UR16, UR11, UR24, URZ ;  /* 0x000000180b1072a5 */ /* 0x000fe2000f8e003f */
[----:B------:R-:W-:Y:S01]  /*b570*/  UMOV UR22, UR27 ;  /* 0x0000001b00167c82 */ /* 0x000fe20008000000 */
[----:B------:R-:W-:Y:S01]  /*b580*/  @UP2 USHF.R.U32.HI UR22, URZ, UR19, UR13 ;  /* 0x000000133f162299 */ /* 0x000fe2000801160d */
[----:B------:R-:W-:Y:S02]  /*b590*/  @UP0 ULDC UR18, c[0x0][0x388] ;  /* 0x0000e20000120ab9 */ /* 0x000fe40000000800 */
[----:B------:R-:W-:Y:S01]  /*b5a0*/  @UP1 ULDC.64 UR12, c[0x0][0x390] ;  /* 0x0000e400000c1ab9 */ /* 0x000fe20000000a00 */
[----:B------:R-:W-:-:S02]  /*b5b0*/  @UP0 USHF.R.U32.HI UR26, URZ, UR18, UR17 ;  /* 0x000000123f1a0299 */ /* 0x000fc40008011611 */
[----:B------:R-:W-:Y:S02]  /*b5c0*/  UIADD3 UR21, -UR22, URZ, URZ ;  /* 0x0000003f16157290 */ /* 0x000fe4000fffe13f */
[----:B------:R-:W-:Y:S02]  /*b5d0*/  UIADD3 UR17, -UR14, URZ, URZ ;  /* 0x0000003f0e117290 */ /* 0x000fe4000fffe13f */
[----:B------:R-:W-:Y:S02]  /*b5e0*/  UIADD3 UR18, -UR27, URZ, URZ ;  /* 0x0000003f1b127290 */ /* 0x000fe4000fffe13f */
[----:B------:R-:W-:Y:S01]  /*b5f0*/  UIMAD UR21, UR23, UR21, UR27 ;  /* 0x00000015171572a4 */ /* 0x000fe2000f8e021b */
[----:B------:R-:W-:Y:S01]  /*b600*/  R2UR UR27, R47 ;  /* 0x000000002f1b72ca */ /* 0x000fe200000e0000 */
[----:B------:R-:W-:Y:S02]  /*b610*/  UIMAD UR17, UR15, UR17, UR29 ;  /* 0x000000110f1172a4 */ /* 0x000fe4000f8e021d */
[----:B------:R-:W-:-:S02]  /*b620*/  UIMAD UR18, UR31, UR18, UR14 ;  /* 0x000000121f1272a4 */ /* 0x000fc4000f8e020e */
[----:B------:R-:W-:Y:S02]  /*b630*/  UIMAD.WIDE.U32 UR24, UR26, UR12, URZ ;  /* 0x0000000c1a1872a5 */ /* 0x000fe4000f8e003f */
[----:B------:R-:W-:Y:S02]  /*b640*/  UIADD3 UR16, UR8, 0x7000, URZ ;  /* 0x0000700008107890 */ /* 0x000fe4000fffe03f */
[----:B------:R-:W-:Y:S02]  /*b650*/  UIMAD UR19, UR17, UR4, UR46 ;  /* 0x00000004111372a4 */ /* 0x000fe4000f8e022e */
        /* <DEDUP_REMOVED lines=10> */
[----:B------:R-:W-:Y:S01]  /*b700*/  UIADD3 UR12, -UR26, URZ, URZ ;  /* 0x0000003f1a0c7290 */ /* 0x000fe2000fffe13f */
[----:B------:R-:W-:Y:S01]  /*b710*/  UMOV UR25, UR9 ;  /* 0x0000000900197c82 */ /* 0x000fe20008000000 */
[----:B0-----:R-:W-:Y:S01]  /*b720*/  UMOV UR22, UR14 ;  /* 0x0000000e00167c82 */ /* 0x001fe20008000000 */
[----:B------:R-:W-:Y:S02]  /*b730*/  @UP2 USHF.R.U32.HI UR22, URZ, UR24, UR13 ;  /* 0x000000183f162299 */ /* 0x000fe4000801160d */
[----:B------:R-:W-:Y:S02]  /*b740*/  UIADD3 UR20, -UR14, URZ, URZ ;  /* 0x0000003f0e147290 */ /* 0x000fe4000fffe13f */
[----:B------:R-:W-:Y:S02]  /*b750*/  UIADD3 UR21, -UR22, URZ, URZ ;  /* 0x0000003f16157290 */ /* 0x000fe4000fffe13f */
[----:B------:R-:W-:-:S02]  /*b760*/  UIMAD UR19, UR15, UR12, UR27 ;  /* 0x0000000c0f1372a4 */ /* 0x000fc4000f8e021b */
[----:B------:R-:W-:Y:S02]  /*b770*/  UIMAD UR20, UR31, UR20, UR26 ;  /* 0x000000141f1472a4 */ /* 0x000fe4000f8e021a */
[----:B------:R-:W-:Y:S02]  /*b780*/  UIMAD UR21, UR23, UR21, UR14 ;  /* 0x00000015171572a4 */ /* 0x000fe4000f8e020e */
[----:B------:R-:W-:Y:S02]  /*b790*/  UIADD3 UR16, UR8, 0x7800, URZ ;  /* 0x0000780008107890 */ /* 0x000fe4000fffe03f */
[----:B------:R-:W-:Y:S02]  /*b7a0*/  UIMAD UR19, UR19, UR4, UR46 ;  /* 0x00000004131372a4 */ /* 0x000fe4000f8e022e */
[----:B------:R-:W-:Y:S02]  /*b7b0*/  UIMAD UR20, UR20, UR5, UR6 ;  /* 0x00000005141472a4 */ /* 0x000fe4000f8e0206 */
[----:B------:R-:W-:Y:S01]  /*b7c0*/  UIMAD UR21, UR21, UR42, UR7 ;  /* 0x0000002a151572a4 */ /* 0x000fe2000f8e0207 */
[----:B------:R-:W-:Y:S01]  /*b7d0*/  @UP0 ULDC UR17, c[0x0][0x384] ;  /* 0x0000e10000110ab9 */ /* 0x000fe20000000800 */
[----:B------:R-:W-:Y:S01]  /*b7e0*/  @UP0 ULDC UR14, c[0x0][0x388] ;  /* 0x0000e200000e0ab9 */ /* 0x000fe20000000800 */
[----:B------:R-:W-:-:S02]  /*b7f0*/  UIMAD.WIDE.U32 UR12, UR50, UR17, URZ ;  /* 0x00000011320c72a5 */ /* 0x000fc4000f8e003f */
[----:B------:R-:W-:Y:S01]  /*b800*/  UIADD3 UR26, UR10, 0x20, URZ ;  /* 0x000000200a1a7890 */ /* 0x000fe2000fffe03f */
[----:B------:R-:W-:Y:S01]  /*b810*/  UMOV UR17, UR9 ;  /* 0x0000000900117c82 */ /* 0x000fe20008000000 */
[----:B------:R-:W-:Y:S02]  /*b820*/  @UP0 USHF.R.U32.HI UR50, URZ, UR14, UR13 ;  /* 0x0000000e3f320299 */ /* 0x000fe4000801160d */
[----:B------:R0:W-:Y:S01]  /*b830*/  UTMALDG.5D.IM2COL [UR16], [UR56], UR39 ;  /* 0x00000010380073b4 */ /* 0x0001e20008060027 */
[----:B------:R-:W-:Y:S02]  /*b840*/  @UP0 ULDC UR12, c[0x0][0x384] ;  /* 0x0000e100000c0ab9 */ /* 0x000fe40000000800 */
[----:B------:R-:W-:Y:S01]  /*b850*/  UIMAD.WIDE.U32 UR12, UR51, UR12, URZ ;  /* 0x0000000c330c72a5 */ /* 0x000fe2000f8e003f */
[----:B------:R-:W-:Y:S01]  /*b860*/  UMOV UR36, UR26 ;  /* 0x0000001a00247c82 */ /* 0x000fe20008000000 */
[----:B------:R-:W-:Y:S01]  /*b870*/  UMOV UR14, UR50 ;  /* 0x00000032000e7c82 */ /* 0x000fe20008000000 */
[----:B0-----:R-:W-:-:S04]  /*b880*/  @UP1 ULDC.64 UR16, c[0x0][0x390] ;  /* 0x0000e40000101ab9 */ /* 0x001fc80000000a00 */
[----:B------:R-:W-:Y:S01]  /*b890*/  @UP0 UMOV UR20, UR13 ;  /* 0x0000000d00140c82 */ /* 0x000fe20008000000 */
[----:B------:R-:W-:Y:S01]  /*b8a0*/  UIMAD.WIDE.U32 UR18, UR50, UR16, URZ ;  /* 0x00000010321272a5 */ /* 0x000fe2000f8e003f */
[----:B------:R-:W-:-:S06]  /*b8b0*/  @UP1 ULDC.64 UR12, c[0x0][0x390] ;  /* 0x0000e400000c1ab9 */ /* 0x000fcc0000000a00 */
[----:B------:R-:W-:Y:S01]  /*b8c0*/  @UP1 UMOV UR24, UR19 ;  /* 0x0000001300181c82 */ /* 0x000fe20008000000 */
[----:B------:R-:W-:Y:S01]  /*b8d0*/  @UP0 ULDC UR19, c[0x0][0x388] ;  /* 0x0000e20000130ab9 */ /* 0x000fe20000000800 */
[----:B------:R-:W-:Y:S01]  /*b8e0*/  @UP1 USHF.R.U32.HI UR14, URZ, UR17, UR24 ;  /* 0x000000113f0e1299 */ /* 0x000fe20008011618 */
[----:B------:R-:W-:Y:S02]  /*b8f0*/  @UP2 ULDC UR18, c[0x0][0x3a0] ;  /* 0x0000e80000122ab9 */ /* 0x000fe40000000800 */
[----:B------:R-:W-:Y:S01]  /*b900*/  @UP2 ULDC UR24, c[0x0][0x39c] ;  /* 0x0000e70000182ab9 */ /* 0x000fe20000000800 */
[----:B------:R-:W-:Y:S02]  /*b910*/  @UP0 USHF.R.U32.HI UR51, URZ, UR19, UR20 ;  /* 0x000000133f330299 */ /* 0x000fe40008011614 */
[----:B------:R-:W-:Y:S02]  /*b920*/  UIMAD.WIDE.U32 UR16, UR14, UR24, URZ ;  /* 0x000000180e1072a5 */ /* 0x000fe4000f8e003f */
[----:B------:R-:W-:Y:S01]  /*b930*/  UMOV UR19, UR14 ;  /* 0x0000000e00137c82 */ /* 0x000fe20008000000 */
[----:B------:R-:W-:-:S02]  /*b940*/  UIADD3 UR16, -UR50, URZ, URZ ;  /* 0x0000003f32107290 */ /* 0x000fc4000fffe13f */
[----:B------:R-:W-:Y:S02]  /*b950*/  @UP2 USHF.R.U32.HI UR19, URZ, UR18, UR17 ;  /* 0x000000123f132299 */ /* 0x000fe40008011611 */
[----:B------:R-:W-:Y:S02]  /*b960*/  UIADD3 UR18, -UR14, URZ, URZ ;  /* 0x0000003f0e127290 */ /* 0x000fe4000fffe13f */
[----:B------:R-:W-:Y:S02]  /*b970*/  UIADD3 UR24, UR8, 0x400, URZ ;  /* 0x0000040008187890 */ /* 0x000fe4000fffe03f */
[----:B------:R-:W-:Y:S01]  /*b980*/  IMAD.U32 R5, RZ, RZ, UR19 ;  /* 0x00000013ff057e24 */ /* 0x000fe2000f8e00ff */
[----:B------:R-:W-:Y:S01]  /*b990*/  UIMAD UR19, UR15, UR16, UR41 ;  /* 0x000000100f1372a4 */ /* 0x000fe2000f8e0229 */
[----:B------:R-:W-:Y:S01]  /*b9a0*/  R2UR UR41, R33 ;  /* 0x00000000212972ca */ /* 0x000fe200000e0000 */
[----:B------:R-:W-:Y:S01]  /*b9b0*/  UIMAD UR18, UR31, UR18, UR50 ;  /* 0x000000121f1272a4 */ /* 0x000fe2000f8e0232 */
[----:B------:R-:W-:Y:S01]  /*b9c0*/  R2UR UR31, R4 ;  /* 0x00000000041f72ca */ /* 0x000fe200000e0000 */
[----:B------:R-:W-:Y:S01]  /*b9d0*/  UIMAD UR27, UR19, UR4, UR46 ;  /* 0x00000004131b72a4 */ /* 0x000fe2000f8e022e */
[----:B------:R-:W-:Y:S01]  /*b9e0*/  R2UR UR30, R5 ;  /* 0x00000000051e72ca */ /* 0x000fe200000e0000 */
[----:B------:R-:W-:Y:S01]  /*b9f0*/  UIMAD UR28, UR18, UR5, UR6 ;  /* 0x00000005121c72a4 */ /* 0x000fe2000f8e0206 */
[----:B------:R-:W-:Y:S01]  /*ba00*/  MOV R4, UR10 ;  /* 0x0000000a00047c02 */ /* 0x000fe20008000f00 */
[----:B------:R-:W-:Y:S01]  /*ba10*/  @UP0 ULDC UR20, c[0x0][0x384] ;  /* 0x0000e10000140ab9 */ /* 0x000fe20000000800 */
[----:B------:R-:W-:Y:S01]  /*ba20*/  @UP0 ULDC UR18, c[0x0][0x384] ;  /* 0x0000e10000120ab9 */ /* 0x000fe20000000800 */
[----:B------:R-:W-:-:S02]  /*ba30*/  UIMAD.WIDE.U32 UR20, UR53, UR20, URZ ;  /* 0x00000014351472a5 */ /* 0x000fc4000f8e003f */
[----:B------:R-:W-:Y:S01]  /*ba40*/  UIMAD.WIDE.U32 UR18, UR52, UR18, URZ ;  /* 0x00000012341272a5 */ /* 0x000fe2000f8e003f */
[----:B------:R-:W-:-:S04]  /*ba50*/  UMOV UR50, UR45 ;  /* 0x0000002d00327c82 */ /* 0x000fc80008000000 */
[----:B------:R-:W-:Y:S01]  /*ba60*/  @UP0 UMOV UR20, UR21 ;  /* 0x0000001500140c82 */ /* 0x000fe20008000000 */
[----:B------:R-:W-:-:S04]  /*ba70*/  UIADD3 UR17, -UR30, URZ, URZ ;  /* 0x0000003f1e117290 */ /* 0x000fc8000fffe13f */
[----:B------:R-:W-:Y:S02]  /*ba80*/  UIMAD UR14, UR23, UR17, UR14 ;  /* 0x00000011170e72a4 */ /* 0x000fe4000f8e020e */
[----:B------:R-:W-:Y:S02]  /*ba90*/  UIMAD.WIDE.U32 UR16, UR51, UR12, URZ ;  /* 0x0000000c331072a5 */ /* 0x000fe4000f8e003f */
[----:B------:R-:W-:Y:S01]  /*baa0*/  UIMAD UR29, UR14, UR42, UR7 ;  /* 0x0000002a0e1d72a4 */ /* 0x000fe2000f8e0207 */
[----:B------:R-:W-:Y:S01]  /*bab0*/  UMOV UR12, UR51 ;  /* 0x00000033000c7c82 */ /* 0x000fe20008000000 */
[----:B------:R-:W-:-:S03]  /*bac0*/  @UP1 USHF.R.U32.HI UR12, URZ, UR13, UR17 ;  /* 0x0000000d3f0c1299 */ /* 0x000fc60008011611 */
[----:B------:R-:W-:Y:S01]  /*bad0*/  @UP2 ULDC UR16, c[0x0][0x39c] ;  /* 0x0000e70000102ab9 */ /* 0x000fe20000000800 */
[----:B------:R-:W-:Y:S01]  /*bae0*/  UMOV UR13, UR53 ;  /* 0x00000035000d7c82 */ /* 0x000fe20008000000 */
[----:B------:R-:W-:Y:S02]  /*baf0*/  UIMAD.WIDE.U32 UR16, UR12, UR16, URZ ;  /* 0x000000100c1072a5 */ /* 0x000fe4000f8e003f */
[----:B------:R0:W-:Y:S01]  /*bb00*/  UTMALDG.5D.IM2COL [UR24], [UR56], UR39 ;  /* 0x00000018380073b4 */ /* 0x0001e20008060027 */
[----:B------:R-:W-:Y:S01]  /*bb10*/  UMOV UR22, UR12 ;  /* 0x0000000c00167c82 */ /* 0x000fe20008000000 */
[----:B------:R-:W-:Y:S01]  /*bb20*/  UMOV UR14, UR52 ;  /* 0x00000034000e7c82 */ /* 0x000fe20008000000 */
[----:B------:R-:W-:Y:S02]  /*bb30*/  R2UR UR52, R38 ;  /* 0x00000000263472ca */ /* 0x000fe400000e0000 */
[----:B------:R-:W-:Y:S01]  /*bb40*/  @UP2 UMOV UR16, UR17 ;  /* 0x0000001100102c82 */ /* 0x000fe20008000000 */
[----:B0-----:R-:W-:Y:S01]  /*bb50*/  @UP2 ULDC UR25, c[0x0][0x3a0] ;  /* 0x0000e80000192ab9 */ /* 0x001fe20000000800 */
[----:B------:R-:W-:Y:S01]  /*bb60*/  @UP0 ULDC UR24, c[0x0][0x388] ;  /* 0x0000e20000180ab9 */ /* 0x000fe20000000800 */
[----:B------:R-:W-:-:S02]  /*bb70*/  @UP2 USHF.R.U32.HI UR22, URZ, UR25, UR16 ;  /* 0x000000193f162299 */ /* 0x000fc40008011610 */
[----:B------:R-:W-:Y:S01]  /*bb80*/  @UP0 USHF.R.U32.HI UR13, URZ, UR24, UR20 ;  /* 0x000000183f0d0299 */ /* 0x000fe20008011614 */
[----:B------:R-:W-:Y:S01]  /*bb90*/  @UP0 ULDC UR26, c[0x0][0x388] ;  /* 0x0000e200001a0ab9 */ /* 0x000fe20000000800 */
[----:B------:R-:W-:Y:S01]  /*bba0*/  @UP1 ULDC.64 UR16, c[0x0][0x390] ;  /* 0x0000e40000101ab9 */ /* 0x000fe20000000a00 */
[----:B------:R-:W-:Y:S02]  /*bbb0*/  @UP0 USHF.R.U32.HI UR14, URZ, UR26, UR19 ;  /* 0x0000001a3f0e0299 */ /* 0x000fe40008011613 */
[----:B------:R-:W-:Y:S02]  /*bbc0*/  UIADD3 UR21, -UR22, URZ, URZ ;  /* 0x0000003f16157290 */ /* 0x000fe4000fffe13f */
[----:B------:R-:W-:Y:S02]  /*bbd0*/  UIADD3 UR26, -UR51, URZ, URZ ;  /* 0x0000003f331a7290 */ /* 0x000fe4000fffe13f */
[----:B------:R-:W-:Y:S02]  /*bbe0*/  UIADD3 UR20, -UR12, URZ, URZ ;  /* 0x0000003f0c147290 */ /* 0x000fe4000fffe13f */
[----:B------:R-:W-:-:S02]  /*bbf0*/  UIMAD.WIDE.U32 UR18, UR13, UR16, URZ ;  /* 0x000000100d1272a5 */ /* 0x000fc4000f8e003f */
[----:B------:R-:W-:Y:S02]  /*bc00*/  UIMAD UR21, UR23, UR21, UR12 ;  /* 0x00000015171572a4 */ /* 0x000fe4000f8e020c */
[----:B------:R-:W-:Y:S02]  /*bc10*/  UIMAD UR20, UR31, UR20, UR51 ;  /* 0x000000141f1472a4 */ /* 0x000fe4000f8e0233 */
[----:B------:R-:W-:Y:S01]  /*bc20*/  UIMAD UR12, UR15, UR26, UR41 ;  /* 0x0000001a0f0c72a4 */ /* 0x000fe2000f8e0229 */
[----:B------:R-:W-:Y:S01]  /*bc30*/  R2UR UR41, R34 ;  /* 0x00000000222972ca */ /* 0x000fe200000e0000 */
[----:B------:R-:W-:Y:S01]  /*bc40*/  @UP1 UMOV UR18, UR19 ;  /* 0x0000001300121c82 */ /* 0x000fe20008000000 */
[----:B------:R-:W-:Y:S02]  /*bc50*/  UIADD3 UR16, UR8, 0xc00, URZ ;  /* 0x00000c0008107890 */ /* 0x000fe4000fffe03f */
[----:B------:R-:W-:Y:S02]  /*bc60*/  UIMAD UR19, UR12, UR4, UR46 ;  /* 0x000000040c1372a4 */ /* 0x000fe4000f8e022e */
[----:B------:R-:W-:-:S02]  /*bc70*/  UIMAD UR20, UR20, UR5, UR6 ;  /* 0x00000005141472a4 */ /* 0x000fc4000f8e0206 */
[----:B------:R-:W-:Y:S01]  /*bc80*/  UIMAD UR21, UR21, UR42, UR7 ;  /* 0x0000002a151572a4 */ /* 0x000fe2000f8e0207 */
[----:B------:R-:W-:Y:S01]  /*bc90*/  UMOV UR32, UR13 ;  /* 0x0000000d00207c82 */ /* 0x000fe20008000000 */
[----:B------:R-:W-:Y:S01]  /*bca0*/  @UP1 USHF.R.U32.HI UR32, URZ, UR17, UR18 ;  /* 0x000000113f201299 */ /* 0x000fe20008011612 */
[----:B------:R-:W-:Y:S02]  /*bcb0*/  @UP0 ULDC UR12, c[0x0][0x384] ;  /* 0x0000e100000c0ab9 */ /* 0x000fe40000000800 */
[----:B------:R-:W-:Y:S01]  /*bcc0*/  UMOV UR17, UR9 ;  /* 0x0000000900117c82 */ /* 0x000fe20008000000 */
[----:B------:R-:W-:Y:S01]  /*bcd0*/  UMOV UR18, UR36 ;  /* 0x0000002400127c82 */ /* 0x000fe20008000000 */
[----:B------:R-:W-:Y:S02]  /*bce0*/  @UP1 ULDC.64 UR24, c[0x0][0x390] ;  /* 0x0000e40000181ab9 */ /* 0x000fe40000000a00 */
[----:B------:R0:W-:Y:S01]  /*bcf0*/  UTMALDG.5D.IM2COL [UR16], [UR56], UR39 ;  /* 0x00000010380073b4 */ /* 0x0001e20008060027 */
[----:B------:R-:W-:Y:S01]  /*bd00*/  UIMAD.WIDE.U32 UR26, UR14, UR24, URZ ;  /* 0x000000180e1a72a5 */ /* 0x000fe2000f8e003f */
[----:B------:R-:W-:-:S02]  /*bd10*/  @UP1 ULDC.64 UR28, c[0x0][0x390] ;  /* 0x0000e400001c1ab9 */ /* 0x000fc40000000a00 */
[----:B------:R-:W-:Y:S01]  /*bd20*/  @UP0 ULDC UR24, c[0x0][0x388] ;  /* 0x0000e20000180ab9 */ /* 0x000fe20000000800 */
[----:B------:R-:W-:Y:S01]  /*bd30*/  UMOV UR35, UR14 ;  /* 0x0000000e00237c82 */ /* 0x000fe20008000000 */
[----:B------:R-:W-:Y:S01]  /*bd40*/  @UP1 USHF.R.U32.HI UR35, URZ, UR25, UR27 ;  /* 0x000000193f231299 */ /* 0x000fe2000801161b */
[----:B------:R-:W-:Y:S02]  /*bd50*/  UMOV UR30, UR55 ;  /* 0x00000037001e7c82 */ /* 0x000fe40008000000 */
[----:B------:R-:W-:Y:S01]  /*bd60*/  UMOV UR27, UR54 ;  /* 0x00000036001b7c82 */ /* 0x000fe20008000000 */
[----:B------:R-:W-:Y:S01]  /*bd70*/  UMOV UR26, UR59 ;  /* 0x0000003b001a7c82 */ /* 0x000fe20008000000 */
[----:B0-----:R-:W-:Y:S01]  /*bd80*/  UIMAD.WIDE.U32 UR16, UR58, UR12, URZ ;  /* 0x0000000c3a1072a5 */ /* 0x001fe2000f8e003f */
[----:B------:R-:W-:Y:S01]  /*bd90*/  @UP0 ULDC UR20, c[0x0][0x384] ;  /* 0x0000e10000140ab9 */ /* 0x000fe20000000800 */
[----:B------:R-:W-:Y:S01]  /*bda0*/  @UP0 ULDC UR18, c[0x0][0x384] ;  /* 0x0000e10000120ab9 */ /* 0x000fe20000000800 */
[----:B------:R-:W-:-:S02]  /*bdb0*/  UIMAD.WIDE.U32 UR20, UR55, UR20, URZ ;  /* 0x00000014371472a5 */ /* 0x000fc4000f8e003f */
[----:B------:R-:W-:Y:S01]  /*bdc0*/  UIMAD.WIDE.U32 UR18, UR54, UR18, URZ ;  /* 0x00000012361272a5 */ /* 0x000fe2000f8e003f */
[----:B------:R-:W-:Y:S01]  /*bdd0*/  R2UR UR54, R39 ;  /* 0x00000000273672ca */ /* 0x000fe200000e0000 */
[----:B------:R-:W-:Y:S01]  /*bde0*/  @UP0 USHF.R.U32.HI UR34, URZ, UR24, UR17 ;  /* 0x000000183f220299 */ /* 0x000fe20008011611 */
[----:B------:R-:W-:Y:S01]  /*bdf0*/  @UP0 ULDC UR12, c[0x0][0x388] ;  /* 0x0000e200000c0ab9 */ /* 0x000fe20000000800 */
[----:B------:R-:W-:Y:S02]  /*be00*/  @UP0 ULDC UR22, c[0x0][0x388] ;  /* 0x0000e20000160ab9 */ /* 0x000fe40000000800 */
[----:B------:R-:W-:Y:S01]  /*be10*/  UIMAD.WIDE.U32 UR16, UR34, UR28, URZ ;  /* 0x0000001c221072a5 */ /* 0x000fe2000f8e003f */
[----:B------:R-:W-:Y:S01]  /*be20*/  @UP0 UMOV UR20, UR19 ;  /* 0x0000001300140c82 */ /* 0x000fe20008000000 */
[----:B------:R-:W-:Y:S02]  /*be30*/  @UP0 USHF.R.U32.HI UR30, URZ, UR22, UR21 ;  /* 0x000000163f1e0299 */ /* 0x000fe40008011615 */
[----:B------:R-:W-:Y:S01]  /*be40*/  @UP0 USHF.R.U32.HI UR27, URZ, UR12, UR20 ;  /* 0x0000000c3f1b0299 */ /* 0x000fe20008011614 */
[----:B------:R-:W-:-:S02]  /*be50*/  @UP1 ULDC.64 UR18, c[0x0][0x390] ;  /* 0x0000e40000121ab9 */ /* 0x000fc40000000a00 */
[----:B------:R-:W-:Y:S01]  /*be60*/  @UP1 UMOV UR22, UR17 ;  /* 0x0000001100161c82 */ /* 0x000fe20008000000 */
[----:B------:R-:W-:Y:S01]  /*be70*/  @UP1 ULDC.64 UR24, c[0x0][0x390] ;  /* 0x0000e40000181ab9 */ /* 0x000fe20000000a00 */
[----:B------:R-:W-:Y:S02]  /*be80*/  UIMAD.WIDE.U32 UR16, UR27, UR18, URZ ;  /* 0x000000121b1072a5 */ /* 0x000fe4000f8e003f */
[----:B------:R-:W-:Y:S01]  /*be90*/  UIMAD.WIDE.U32 UR20, UR30, UR24, URZ ;  /* 0x000000181e1472a5 */ /* 0x000fe2000f8e003f */
[----:B------:R-:W-:Y:S02]  /*bea0*/  UMOV UR12, UR34 ;  /* 0x00000022000c7c82 */ /* 0x000fe40008000000 */
[----:B------:R-:W-:Y:S01]  /*beb0*/  UMOV UR24, UR30 ;  /* 0x0000001e00187c82 */ /* 0x000fe20008000000 */
[----:B------:R-:W-:Y:S01]  /*bec0*/  @UP1 USHF.R.U32.HI UR24, URZ, UR25, UR21 ;  /* 0x000000193f181299 */ /* 0x000fe20008011615 */
[----:B------:R-:W-:Y:S02]  /*bed0*/  @UP2 ULDC UR16, c[0x0][0x39c] ;  /* 0x0000e70000102ab9 */ /* 0x000fe40000000800 */
[----:B------:R-:W-:Y:S01]  /*bee0*/  UMOV UR25, UR27 ;  /* 0x0000001b00197c82 */ /* 0x000fe20008000000 */
[----:B------:R-:W-:-:S02]  /*bef0*/  @UP1 USHF.R.U32.HI UR25, URZ, UR19, UR17 ;  /* 0x000000133f191299 */ /* 0x000fc40008011611 */
[----:B------:R-:W-:Y:S02]  /*bf00*/  UIMAD.WIDE.U32 UR16, UR32, UR16, URZ ;  /* 0x00000010201072a5 */ /* 0x000fe4000f8e003f */
[----:B------:R-:W-:Y:S01]  /*bf10*/  @UP1 USHF.R.U32.HI UR12, URZ, UR29, UR22 ;  /* 0x0000001d3f0c1299 */ /* 0x000fe20008011616 */
[----:B------:R-:W-:Y:S02]  /*bf20*/  @UP2 ULDC UR20, c[0x0][0x3a0] ;  /* 0x0000e80000142ab9 */ /* 0x000fe40000000800 */
[----:B------:R-:W-:Y:S01]  /*bf30*/  UMOV UR22, UR32 ;  /* 0x0000002000167c82 */ /* 0x000fe20008000000 */
[----:B------:R-:W-:Y:S02]  /*bf40*/  @UP2 USHF.R.U32.HI UR22, URZ, UR20, UR17 ;  /* 0x000000143f162299 */ /* 0x000fe40008011611 */
[----:B------:R-:W-:Y:S02]  /*bf50*/  UIADD3 UR20, -UR32, URZ, URZ ;  /* 0x0000003f20147290 */ /* 0x000fe4000fffe13f */
[----:B------:R-:W-:-:S02]  /*bf60*/  UIADD3 UR17, -UR13, URZ, URZ ;  /* 0x0000003f0d117290 */ /* 0x000fc4000fffe13f */
[----:B------:R-:W-:Y:S02]  /*bf70*/  UIMAD UR20, UR31, UR20, UR13 ;  /* 0x000000141f1472a4 */ /* 0x000fe4000f8e020d */
[----:B------:R-:W-:Y:S01]  /*bf80*/  UIADD3 UR13, -UR22, URZ, URZ ;  /* 0x0000003f160d7290 */ /* 0x000fe2000fffe13f */
[----:B------:R-:W-:Y:S01]  /*bf90*/  @UP0 ULDC UR18, c[0x0][0x384] ;  /* 0x0000e10000120ab9 */ /* 0x000fe20000000800 */
[----:B------:R-:W-:Y:S02]  /*bfa0*/  UIMAD UR17, UR15, UR17, UR41 ;  /* 0x000000110f1172a4 */ /* 0x000fe4000f8e0229 */
[----:B------:R-:W-:Y:S02]  /*bfb0*/  UIMAD.WIDE.U32 UR18, UR59, UR18, URZ ;  /* 0x000000123b1272a5 */ /* 0x000fe4000f8e003f */
[----:B------:R-:W-:Y:S01]  /*bfc0*/  UIMAD UR13, UR23, UR13, UR32 ;  /* 0x0000000d170d72a4 */ /* 0x000fe2000f8e0220 */
[----:B------:R-:W-:Y:S01]  /*bfd0*/  @UP0 ULDC UR21, c[0x0][0x388] ;  /* 0x0000e20000150ab9 */ /* 0x000fe20000000800 */
[----:B------:R-:W-:-:S02]  /*bfe0*/  UIADD3 UR16, UR8, 0x1400, URZ ;  /* 0x0000140008107890 */ /* 0x000fc4000fffe03f */
[----:B------:R-:W-:Y:S02]  /*bff0*/  @UP0 USHF.R.U32.HI UR26, URZ, UR21, UR19 ;  /* 0x000000153f1a0299 */ /* 0x000fe40008011613 */
[----:B------:R-:W-:Y:S02]  /*c000*/  UIMAD UR19, UR17, UR4, UR46 ;  /* 0x00000004111372a4 */ /* 0x000fe4000f8e022e */
[----:B------:R-:W-:Y:S02]  /*c010*/  UIMAD UR20, UR20, UR5, UR6 ;  /* 0x00000005141472a4 */ /* 0x000fe4000f8e0206 */
[----:B------:R-:W-:Y:S01]  /*c020*/  UIMAD UR21, UR13, UR42, UR7 ;  /* 0x0000002a0d1572a4 */ /* 0x000fe2000f8e0207 */
[----:B------:R-:W-:Y:S02]  /*c030*/  @UP1 ULDC.64 UR28, c[0x0][0x390] ;  /* 0x0000e400001c1ab9 */ /* 0x000fe40000000a00 */
[----:B------:R-:W-:Y:S01]  /*c040*/  UMOV UR13, UR26 ;  /* 0x0000001a000d7c82 */ /* 0x000fe20008000000 */
[----:B------:R-:W-:Y:S01]  /*c050*/  UIMAD.WIDE.U32 UR32, UR26, UR28, URZ ;  /* 0x0000001c1a2072a5 */ /* 0x000fe2000f8e003f */
[----:B------:R-:W-:Y:S01]  /*c060*/  UMOV UR17, UR9 ;  /* 0x0000000900117c82 */ /* 0x000fe20008000000 */
[----:B------:R-:W-:-:S02]  /*c070*/  UMOV UR18, UR36 ;  /* 0x0000002400127c82 */ /* 0x000fc40008000000 */
[----:B------:R-:W-:Y:S01]  /*c080*/  @UP1 USHF.R.U32.HI UR13, URZ, UR29, UR33 ;  /* 0x0000001d3f0d1299 */ /* 0x000fe20008011621 */
[----:B------:R0:W-:Y:S01]  /*c090*/  UTMALDG.5D.IM2COL [UR16], [UR56], UR39 ;  /* 0x00000010380073b4 */ /* 0x0001e20008060027 */
[----:B------:R-:W-:Y:S01]  /*c0a0*/  UMOV UR28, UR61 ;  /* 0x0000003d001c7c82 */ /* 0x000fe20008000000 */
[----:B------:R-:W-:Y:S01]  /*c0b0*/  @UP2 ULDC UR29, c[0x0][0x39c] ;  /* 0x0000e700001d2ab9 */ /* 0x000fe20000000800 */
[----:B------:R-:W-:Y:S01]  /*c0c0*/  UMOV UR41, UR60 ;  /* 0x0000003c00297c82 */ /* 0x000fe20008000000 */
[----:B------:R-:W-:Y:S01]  /*c0d0*/  @UP1 ULDC.64 UR36, c[0x0][0x390] ;  /* 0x0000e40000241ab9 */ /* 0x000fe20000000a00 */
[----:B0-----:R-:W-:Y:S01]  /*c0e0*/  UIMAD.WIDE.U32 UR18, UR35, UR29, URZ ;  /* 0x0000001d231272a5 */ /* 0x001fe2000f8e003f */
[----:B------:R-:W-:Y:S02]  /*c0f0*/  @UP2 ULDC UR21, c[0x0][0x3a0] ;  /* 0x0000e80000152ab9 */ /* 0x000fe40000000800 */
[----:B------:R-:W-:Y:S01]  /*c100*/  @UP0 ULDC UR29, c[0x0][0x384] ;  /* 0x0000e100001d0ab9 */ /* 0x000fe20000000800 */
[----:B------:R-:W-:Y:S01]  /*c110*/  UMOV UR22, UR35 ;  /* 0x0000002300167c82 */ /* 0x000fe20008000000 */
[----:B------:R-:W-:-:S02]  /*c120*/  UIMAD.WIDE.U32 UR16, UR61, UR29, URZ ;  /* 0x0000001d3d1072a5 */ /* 0x000fc4000f8e003f */
[----:B------:R-:W-:Y:S01]  /*c130*/  @UP0 ULDC UR18, c[0x0][0x384] ;  /* 0x0000e10000120ab9 */ /* 0x000fe20000000800 */
[----:B------:R-:W-:Y:S01]  /*c140*/  @UP2 UMOV UR29, UR19 ;  /* 0x00000013001d2c82 */ /* 0x000fe20008000000 */
[----:B------:R-:W-:Y:S01]  /*c150*/  @UP0 ULDC UR20, c[0x0][0x388] ;  /* 0x0000e20000140ab9 */ /* 0x000fe20000000800 */
[----:B------:R-:W-:Y:S02]  /*c160*/  @UP2 USHF.R.U32.HI UR22, URZ, UR21, UR29 ;  /* 0x000000153f162299 */ /* 0x000fe4000801161d */
[----:B------:R-:W-:Y:S01]  /*c170*/  UIMAD.WIDE.U32 UR18, UR60, UR18, URZ ;  /* 0x000000123c1272a5 */ /* 0x000fe2000f8e003f */
[----:B------:R-:W-:Y:S01]  /*c180*/  @UP0 UMOV UR29, UR17 ;  /* 0x00000011001d0c82 */ /* 0x000fe20008000000 */
[----:B------:R-:W-:Y:S01]  /*c190*/  @UP0 ULDC UR21, c[0x0][0x388] ;  /* 0x0000e20000150ab9 */ /* 0x000fe20000000800 */
[----:B------:R-:W-:Y:S01]  /*c1a0*/  @UP0 USHF.R.U32.HI UR28, URZ, UR20, UR29 ;  /* 0x000000143f1c0299 */ /* 0x000fe2000801161d */
[----:B------:R-:W-:Y:S01]  /*c1b0*/  @UP1 ULDC.64 UR16, c[0x0][0x390] ;  /* 0x0000e40000101ab9 */ /* 0x000fe20000000a00 */
[----:B------:R-:W-:-:S02]  /*c1c0*/  @UP0 USHF.R.U32.HI UR41, URZ, UR21, UR19 ;  /* 0x000000153f290299 */ /* 0x000fc40008011613 */
[----:B------:R-:W-:Y:S02]  /*c1d0*/  UIADD3 UR21, -UR22, URZ, URZ ;  /* 0x0000003f16157290 */ /* 0x000fe4000fffe13f */
[----:B------:R-:W-:Y:S02]  /*c1e0*/  UIADD3 UR29, -UR14, URZ, URZ ;  /* 0x0000003f0e1d7290 */ /* 0x000fe4000fffe13f */
[----:B------:R-:W-:Y:S02]  /*c1f0*/  UIADD3 UR20, -UR35, URZ, URZ ;  /* 0x0000003f23147290 */ /* 0x000fe4000fffe13f */
[----:B------:R-:W-:Y:S02]  /*c200*/  UIMAD.WIDE.U32 UR18, UR28, UR16, URZ ;  /* 0x000000101c1272a5 */ /* 0x000fe4000f8e003f */
[----:B------:R-:W-:Y:S02]  /*c210*/  UIMAD UR21, UR23, UR21, UR35 ;  /* 0x00000015171572a4 */ /* 0x000fe4000f8e0223 */
[----:B------:R-:W-:-:S02]  /*c220*/  UIMAD UR20, UR31, UR20, UR14 ;  /* 0x000000141f1472a4 */ /* 0x000fc4000f8e020e */
[----:B------:R-:W-:Y:S01]  /*c230*/  UIMAD UR48, UR15, UR29, UR48 ;  /* 0x0000001d0f3072a4 */ /* 0x000fe2000f8e0230 */
[----:B------:R-:W-:Y:S01]  /*c240*/  @UP1 UMOV UR18, UR19 ;  /* 0x0000001300121c82 */ /* 0x000fe20008000000 */
[----:B------:R-:W-:Y:S02]  /*c250*/  UIADD3 UR16, UR8, 0x1c00, URZ ;  /* 0x00001c0008107890 */ /* 0x000fe4000fffe03f */
[----:B------:R-:W-:Y:S02]  /*c260*/  UIMAD UR19, UR48, UR4, UR46 ;  /* 0x00000004301372a4 */ /* 0x000fe4000f8e022e */
[----:B------:R-:W-:Y:S02]  /*c270*/  UIMAD UR20, UR20, UR5, UR6 ;  /* 0x00000005141472a4 */ /* 0x000fe4000f8e0206 */
[----:B------:R-:W-:Y:S02]  /*c280*/  UIADD3 UR61, UR10, 0x20, URZ ;  /* 0x000000200a3d7890 */ /* 0x000fe4000fffe03f */
[----:B------:R-:W-:-:S02]  /*c290*/  UIMAD UR21, UR21, UR42, UR7 ;  /* 0x0000002a151572a4 */ /* 0x000fc4000f8e0207 */
[----:B------:R-:W-:Y:S01]  /*c2a0*/  UIMAD.WIDE.U32 UR32, UR41, UR36, URZ ;  /* 0x00000024292072a5 */ /* 0x000fe2000f8e003f */
[----:B------:R-:W-:Y:S01]  /*c2b0*/  UMOV UR29, UR28 ;  /* 0x0000001c001d7c82 */ /* 0x000fe20008000000 */
[----:B------:R-:W-:Y:S01]  /*c2c0*/  @UP1 USHF.R.U32.HI UR29, URZ, UR17, UR18 ;  /* 0x000000113f1d1299 */ /* 0x000fe20008011612 */
[----:B------:R-:W-:Y:S02]  /*c2d0*/  UMOV UR51, UR41 ;  /* 0x0000002900337c82 */ /* 0x000fe40008000000 */
[----:B------:R-:W-:Y:S01]  /*c2e0*/  UMOV UR17, UR9 ;  /* 0x0000000900117c82 */ /* 0x000fe20008000000 */
[----:B------:R-:W-:Y:S01]  /*c2f0*/  UMOV UR18, UR61 ;  /* 0x0000003d00127c82 */ /* 0x000fe20008000000 */
[----:B------:R-:W-:Y:S01]  /*c300*/  @UP1 USHF.R.U32.HI UR51, URZ, UR37, UR33 ;  /* 0x000000253f331299 */ /* 0x000fe20008011621 */
[----:B------:R0:W-:Y:S01]  /*c310*/  UTMALDG.5D.IM2COL [UR16], [UR56], UR39 ;  /* 0x00000010380073b4 */ /* 0x0001e20008060027 */
[----:B------:R-:W-:Y:S01]  /*c320*/  @UP0 ULDC UR32, c[0x0][0x388] ;  /* 0x0000e20000200ab9 */ /* 0x000fe20000000800 */
[----:B------:R-:W-:Y:S01]  /*c330*/  @UP0 ULDC UR33, c[0x0][0x384] ;  /* 0x0000e10000210ab9 */ /* 0x000fe20000000800 */
[----:B------:R-:W-:Y:S01]  /*c340*/  @UP0 ULDC UR35, c[0x0][0x388] ;  /* 0x0000e20000230ab9 */ /* 0x000fe20000000800 */
[----:B------:R-:W-:Y:S01]  /*c350*/  UMOV UR14, UR44 ;  /* 0x0000002c000e7c82 */ /* 0x000fe20008000000 */
[----:B------:R-:W-:Y:S01]  /*c360*/  UIADD3 UR48, UR8, 0x5c00, URZ ;  /* 0x00005c0008307890 */ /* 0x000fe2000fffe03f */
[----:B------:R-:W-:-:S05]  /*c370*/  UMOV UR10, UR51 ;  /* 0x00000033000a7c82 */ /* 0x000fca0008000000 */
[----:B------:R-:W-:Y:S01]  /*c380*/  MOV R21, UR48 ;  /* 0x0000003000157c02 */ /* 0x000fe20008000f00 */
[----:B------:R-:W-:Y:S02]  /*c390*/  UIADD3 UR48, UR8, 0x4c00, URZ ;  /* 0x00004c0008307890 */ /* 0x000fe4000fffe03f */
[----:B0-----:R-:W-:Y:S01]  /*c3a0*/  UIMAD.WIDE.U32 UR20, UR47, UR33, URZ ;  /* 0x000000212f1472a5 */ /* 0x001fe2000f8e003f */
[----:B------:R-:W-:Y:S01]  /*c3b0*/  R2UR UR47, R37 ;  /* 0x00000000252f72ca */ /* 0x000fe200000e0000 */
[----:B------:R-:W-:Y:S01]  /*c3c0*/  @UP0 ULDC UR18, c[0x0][0x384] ;  /* 0x0000e10000120ab9 */ /* 0x000fe20000000800 */
[----:B------:R-:W-:Y:S01]  /*c3d0*/  @UP0 ULDC UR16, c[0x0][0x384] ;  /* 0x0000e10000100ab9 */ /* 0x000fe20000000800 */
[----:B------:R-:W-:Y:S02]  /*c3e0*/  UIMAD.WIDE.U32 UR18, UR44, UR18, URZ ;  /* 0x000000122c1272a5 */ /* 0x000fe4000f8e003f */
[----:B------:R-:W-:Y:S02]  /*c3f0*/  UIMAD.WIDE.U32 UR16, UR45, UR16, URZ ;  /* 0x000000102d1072a5 */ /* 0x000fe4000f8e003f */
[----:B------:R-:W-:-:S02]  /*c400*/  @UP0 USHF.R.U32.HI UR40, URZ, UR32, UR21 ;  /* 0x000000203f280299 */ /* 0x000fc40008011615 */
[----:B------:R-:W-:Y:S01]  /*c410*/  @UP0 USHF.R.U32.HI UR14, URZ, UR35, UR19 ;  /* 0x000000233f0e0299 */ /* 0x000fe20008011613 */
[----:B------:R-:W-:Y:S01]  /*c420*/  @UP1 ULDC.64 UR20, c[0x0][0x390] ;  /* 0x0000e40000141ab9 */ /* 0x000fe20000000a00 */
[----:B------:R-:W-:Y:S01]  /*c430*/  @UP0 ULDC UR22, c[0x0][0x388] ;  /* 0x0000e20000160ab9 */ /* 0x000fe20000000800 */
[----:B------:R-:W-:Y:S02]  /*c440*/  UIMAD.WIDE.U32 UR18, UR40, UR20, URZ ;  /* 0x00000014281272a5 */ /* 0x000fe4000f8e003f */
[----:B------:R-:W-:Y:S01]  /*c450*/  UMOV UR59, UR40 ;  /* 0x00000028003b7c82 */ /* 0x000fe20008000000 */
[----:B------:R-:W-:Y:S01]  /*c460*/  @UP0 UMOV UR20, UR17 ;  /* 0x0000001100140c82 */ /* 0x000fe20008000000 */
[----:B------:R-:W-:Y:S01]  /*c470*/  @UP1 ULDC.64 UR16, c[0x0][0x390] ;  /* 0x0000e40000101ab9 */ /* 0x000fe20000000a00 */
[----:B------:R-:W-:Y:S01]  /*c480*/  @UP0 USHF.R.U32.HI UR50, URZ, UR22, UR20 ;  /* 0x000000163f320299 */ /* 0x000fe20008011614 */
[----:B------:R-:W-:Y:S02]  /*c490*/  @UP1 ULDC.64 UR32, c[0x0][0x390] ;  /* 0x0000e40000201ab9 */ /* 0x000fe40000000a00 */
[----:B------:R-:W-:Y:S01]  /*c4a0*/  @UP1 UMOV UR20, UR19 ;  /* 0x0000001300141c82 */ /* 0x000fe20008000000 */
[----:B------:R-:W-:-:S02]  /*c4b0*/  UIMAD.WIDE.U32 UR18, UR50, UR16, URZ ;  /* 0x00000010321272a5 */ /* 0x000fc4000f8e003f */
[----:B------:R-:W-:Y:S01]  /*c4c0*/  @UP1 USHF.R.U32.HI UR59, URZ, UR21, UR20 ;  /* 0x000000153f3b1299 */ /* 0x000fe20008011614 */
[----:B------:R-:W-:Y:S01]  /*c4d0*/  UMOV UR53, UR50 ;  /* 0x0000003200357c82 */ /* 0x000fe20008000000 */
[----:B------:R-:W-:Y:S01]  /*c4e0*/  @UP2 ULDC UR16, c[0x0][0x39c] ;  /* 0x0000e70000102ab9 */ /* 0x000fe20000000800 */
[----:B------:R-:W-:Y:S02]  /*c4f0*/  @UP1 USHF.R.U32.HI UR53, URZ, UR17, UR19 ;  /* 0x000000113f351299 */ /* 0x000fe40008011613 */
[----:B------:R-:W-:Y:S01]  /*c500*/  UIMAD.WIDE.U32 UR16, UR12, UR16, URZ ;  /* 0x000000100c1072a5 */ /* 0x000fe2000f8e003f */
[----:B------:R-:W-:Y:S01]  /*c510*/  @UP2 ULDC UR20, c[0x0][0x3a0] ;  /* 0x0000e80000142ab9 */ /* 0x000fe20000000800 */
[----:B------:R-:W-:Y:S02]  /*c520*/  UMOV UR22, UR12 ;  /* 0x0000000c00167c82 */ /* 0x000fe40008000000 */
[----:B------:R-:W-:Y:S01]  /*c530*/  @UP2 USHF.R.U32.HI UR22, URZ, UR20, UR17 ;  /* 0x000000143f162299 */ /* 0x000fe20008011611 */
[----:B------:R-:W-:Y:S01]  /*c540*/  MOV R14, UR53 ;  /* 0x00000035000e7c02 */ /* 0x000fe20008000f00 */
[----:B------:R-:W-:Y:S01]  /*c550*/  @UP0 ULDC UR18, c[0x0][0x384] ;  /* 0x0000e10000120ab9 */ /* 0x000fe20000000800 */
[----:B------:R-:W-:-:S02]  /*c560*/  UIADD3 UR20, -UR12, URZ, URZ ;  /* 0x0000003f0c147290 */ /* 0x000fc4000fffe13f */
[----:B------:R-:W-:Y:S02]  /*c570*/  UIMAD.WIDE.U32 UR18, UR43, UR18, URZ ;  /* 0x000000122b1272a5 */ /* 0x000fe4000f8e003f */
[----:B------:R-:W-:Y:S02]  /*c580*/  UIADD3 UR17, -UR34, URZ, URZ ;  /* 0x0000003f22117290 */ /* 0x000fe4000fffe13f */
[----:B------:R-:W-:Y:S02]  /*c590*/  UIADD3 UR18, -UR22, URZ, URZ ;  /* 0x0000003f16127290 */ /* 0x000fe4000fffe13f */
[----:B------:R-:W-:Y:S02]  /*c5a0*/  UIMAD UR20, UR31, UR20, UR34 ;  /* 0x000000141f1472a4 */ /* 0x000fe4000f8e0222 */
[----:B------:R-:W-:Y:S02]  /*c5b0*/  UIMAD UR17, UR15, UR17, UR49 ;  /* 0x000000110f1172a4 */ /* 0x000fe4000f8e0231 */
[----:B------:R-:W-:Y:S01]  /*c5c0*/  UIMAD UR18, UR23, UR18, UR12 ;  /* 0x00000012171272a4 */ /* 0x000fe2000f8e020c */
[----:B------:R-:W-:Y:S01]  /*c5d0*/  @UP0 ULDC UR21, c[0x0][0x388] ;  /* 0x0000e20000150ab9 */ /* 0x000fe20000000800 */
[----:B------:R-:W-:-:S02]  /*c5e0*/  UIMAD.WIDE.U32 UR36, UR14, UR32, URZ ;  /* 0x000000200e2472a5 */ /* 0x000fc4000f8e003f */
[----:B------:R-:W-:Y:S02]  /*c5f0*/  @UP0 USHF.R.U32.HI UR43, URZ, UR21, UR19 ;  /* 0x000000153f2b0299 */ /* 0x000fe40008011613 */
[----:B------:R-:W-:Y:S02]  /*c600*/  UIADD3 UR16, UR8, 0x2400, URZ ;  /* 0x0000240008107890 */ /* 0x000fe4000fffe03f */
[----:B------:R-:W-:Y:S02]  /*c610*/  UIMAD UR19, UR17, UR4, UR46 ;  /* 0x00000004111372a4 */ /* 0x000fe4000f8e022e */
[----:B------:R-:W-:Y:S02]  /*c620*/  UIMAD UR20, UR20, UR5, UR6 ;  /* 0x00000005141472a4 */ /* 0x000fe4000f8e0206 */
[----:B------:R-:W-:Y:S01]  /*c630*/  UIMAD UR21, UR18, UR42, UR7 ;  /* 0x0000002a121572a4 */ /* 0x000fe2000f8e0207 */
[----:B------:R-:W-:Y:S01]  /*c640*/  UMOV UR58, UR14 ;  /* 0x0000000e003a7c82 */ /* 0x000fe20008000000 */
[----:B------:R-:W-:Y:S01]  /*c650*/  @UP1 USHF.R.U32.HI UR58, URZ, UR33, UR37 ;  /* 0x000000213f3a1299 */ /* 0x000fe20008011625 */
[----:B------:R-:W-:-:S02]  /*c660*/  UMOV UR17, UR9 ;  /* 0x0000000900117c82 */ /* 0x000fc40008000000 */
[----:B------:R-:W-:Y:S01]  /*c670*/  @UP1 ULDC.64 UR32, c[0x0][0x390] ;  /* 0x0000e40000201ab9 */ /* 0x000fe20000000a00 */
[----:B------:R-:W-:Y:S01]  /*c680*/  UMOV UR18, UR61 ;  /* 0x0000003d00127c82 */ /* 0x000fe20008000000 */
[----:B------:R-:W-:Y:S02]  /*c690*/  UIMAD.WIDE.U32 UR34, UR43, UR32, URZ ;  /* 0x000000202b2272a5 */ /* 0x000fe4000f8e003f */
[----:B------:R0:W-:Y:S01]  /*c6a0*/  UTMALDG.5D.IM2COL [UR16], [UR56], UR39 ;  /* 0x00000010380073b4 */ /* 0x0001e20008060027 */
[----:B------:R-:W-:Y:S01]  /*c6b0*/  UMOV UR12, UR38 ;  /* 0x00000026000c7c82 */ /* 0x000fe20008000000 */
[----:B------:R-:W-:Y:S01]  /*c6c0*/  @UP2 ULDC UR32, c[0x0][0x39c] ;  /* 0x0000e70000202ab9 */ /* 0x000fe20000000800 */
[----:B------:R-:W-:Y:S01]  /*c6d0*/  UIADD3 UR34, -UR30, URZ, URZ ;  /* 0x0000003f1e227290 */ /* 0x000fe2000fffe13f */
[----:B------:R-:W-:Y:S01]  /*c6e0*/  UMOV UR55, UR43 ;  /* 0x0000002b00377c82 */ /* 0x000fe20008000000 */
[----:B------:R-:W-:Y:S01]  /*c6f0*/  @UP1 USHF.R.U32.HI UR55, URZ, UR33, UR35 ;  /* 0x000000213f371299 */ /* 0x000fe20008011623 */
[----:B------:R-:W-:Y:S01]  /*c700*/  @UP2 ULDC UR44, c[0x0][0x3a0] ;  /* 0x0000e800002c2ab9 */ /* 0x000fe20000000800 */
[----:B------:R-:W-:Y:S01]  /*c710*/  UMOV UR60, UR59 ;  /* 0x0000003b003c7c82 */ /* 0x000fe20008000000 */
[----:B------:R-:W-:-:S03]  /*c720*/  UMOV UR49, UR9 ;  /* 0x0000000900317c82 */ /* 0x000fc60008000000 */
[----:B------:R-:W-:Y:S02]  /*c730*/  MOV R12, UR55 ;  /* 0x00000037000c7c02 */ /* 0x000fe40008000f00 */
[----:B------:R-:W-:Y:S01]  /*c740*/  MOV R20, UR49 ;  /* 0x0000003100147c02 */ /* 0x000fe20008000f00 */
[----:B0-----:R-:W-:Y:S01]  /*c750*/  UIMAD.WIDE.U32 UR18, UR24, UR32, URZ ;  /* 0x00000020181272a5 */ /* 0x001fe2000f8e003f */
[----:B------:R-:W-:Y:S02]  /*c760*/  @UP2 ULDC UR21, c[0x0][0x3a0] ;  /* 0x0000e80000152ab9 */ /* 0x000fe40000000800 */
[----:B------:R-:W-:Y:S01]  /*c770*/  @UP0 ULDC UR32, c[0x0][0x384] ;  /* 0x0000e10000200ab9 */ /* 0x000fe20000000800 */
[----:B------:R-:W-:Y:S01]  /*c780*/  UMOV UR22, UR24 ;  /* 0x0000001800167c82 */ /* 0x000fe20008000000 */
[----:B------:R-:W-:Y:S02]  /*c790*/  UIMAD.WIDE.U32 UR16, UR38, UR32, URZ ;  /* 0x00000020261072a5 */ /* 0x000fe4000f8e003f */
[----:B------:R-:W-:Y:S01]  /*c7a0*/  @UP0 ULDC UR18, c[0x0][0x384] ;  /* 0x0000e10000120ab9 */ /* 0x000fe20000000800 */
[----:B------:R-:W-:Y:S01]  /*c7b0*/  @UP2 UMOV UR32, UR19 ;  /* 0x0000001300202c82 */ /* 0x000fe20008000000 */
[----:B------:R-:W-:Y:S01]  /*c7c0*/  @UP0 ULDC UR20, c[0x0][0x388] ;  /* 0x0000e20000140ab9 */ /* 0x000fe20000000800 */
[----:B------:R-:W-:-:S02]  /*c7d0*/  @UP2 USHF.R.U32.HI UR22, URZ, UR21, UR32 ;  /* 0x000000153f162299 */ /* 0x000fc40008011620 */
[----:B------:R-:W-:Y:S01]  /*c7e0*/  UIMAD.WIDE.U32 UR18, UR11, UR18, URZ ;  /* 0x000000120b1272a5 */ /* 0x000fe2000f8e003f */
[----:B------:R-:W-:Y:S01]  /*c7f0*/  @UP0 UMOV UR32, UR17 ;  /* 0x0000001100200c82 */ /* 0x000fe20008000000 */
[----:B------:R-:W-:Y:S01]  /*c800*/  @UP0 ULDC UR21, c[0x0][0x388] ;  /* 0x0000e20000150ab9 */ /* 0x000fe20000000800 */
[----:B------:R-:W-:Y:S01]  /*c810*/  @UP0 USHF.R.U32.HI UR12, URZ, UR20, UR32 ;  /* 0x000000143f0c0299 */ /* 0x000fe20008011620 */
[----:B------:R-:W-:Y:S01]  /*c820*/  @UP1 ULDC.64 UR16, c[0x0][0x390] ;  /* 0x0000e40000101ab9 */ /* 0x000fe20000000a00 */
[----:B------:R-:W-:Y:S02]  /*c830*/  @UP0 USHF.R.U32.HI UR11, URZ, UR21, UR19 ;  /* 0x000000153f0b0299 */ /* 0x000fe40008011613 */
[----:B------:R-:W-:Y:S02]  /*c840*/  UIADD3 UR21, -UR22, URZ, URZ ;  /* 0x0000003f16157290 */ /* 0x000fe4000fffe13f */
[----:B------:R-:W-:Y:S02]  /*c850*/  UIADD3 UR20, -UR24, URZ, URZ ;  /* 0x0000003f18147290 */ /* 0x000fe4000fffe13f */
[----:B------:R-:W-:-:S02]  /*c860*/  UIMAD.WIDE.U32 UR18, UR12, UR16, URZ ;  /* 0x000000100c1272a5 */ /* 0x000fc4000f8e003f */
[----:B------:R-:W-:Y:S02]  /*c870*/  UIMAD UR21, UR23, UR21, UR24 ;  /* 0x00000015171572a4 */ /* 0x000fe4000f8e0218 */
[----:B------:R-:W-:Y:S02]  /*c880*/  UIMAD UR20, UR31, UR20, UR30 ;  /* 0x000000141f1472a4 */ /* 0x000fe4000f8e021e */
[----:B------:R-:W-:Y:S01]  /*c890*/  UIMAD UR24, UR15, UR34, UR47 ;  /* 0x000000220f1872a4 */ /* 0x000fe2000f8e022f */
[----:B------:R-:W-:Y:S01]  /*c8a0*/  @UP1 UMOV UR18, UR19 ;  /* 0x0000001300121c82 */ /* 0x000fe20008000000 */
[----:B------:R-:W-:Y:S02]  /*c8b0*/  UIADD3 UR16, UR8, 0x2c00, URZ ;  /* 0x00002c0008107890 */ /* 0x000fe4000fffe03f */
[----:B------:R-:W-:Y:S02]  /*c8c0*/  UIMAD UR19, UR24, UR4, UR46 ;  /* 0x00000004181372a4 */ /* 0x000fe4000f8e022e */
[----:B------:R-:W-:-:S02]  /*c8d0*/  UIMAD UR20, UR20, UR5, UR6 ;  /* 0x00000005141472a4 */ /* 0x000fc4000f8e0206 */
[----:B------:R-:W-:Y:S01]  /*c8e0*/  UIMAD UR21, UR21, UR42, UR7 ;  /* 0x0000002a151572a4 */ /* 0x000fe2000f8e0207 */
[----:B------:R-:W-:Y:S01]  /*c8f0*/  @UP1 ULDC.64 UR32, c[0x0][0x390] ;  /* 0x0000e40000201ab9 */ /* 0x000fe20000000a00 */
[----:B------:R-:W-:Y:S01]  /*c900*/  UMOV UR45, UR12 ;  /* 0x0000000c002d7c82 */ /* 0x000fe20008000000 */
[----:B------:R-:W-:Y:S02]  /*c910*/  UIMAD.WIDE.U32 UR34, UR11, UR32, URZ ;  /* 0x000000200b2272a5 */ /* 0x000fe4000f8e003f */
[----:B------:R-:W-:Y:S01]  /*c920*/  @UP1 USHF.R.U32.HI UR45, URZ, UR17, UR18 ;  /* 0x000000113f2d1299 */ /* 0x000fe20008011612 */
[----:B------:R-:W-:Y:S02]  /*c930*/  UMOV UR47, UR11 ;  /* 0x0000000b002f7c82 */ /* 0x000fe40008000000 */
[----:B------:R-:W-:Y:S01]  /*c940*/  UMOV UR17, UR9 ;  /* 0x0000000900117c82 */ /* 0x000fe20008000000 */
[----:B------:R-:W-:Y:S01]  /*c950*/  UMOV UR18, UR61 ;  /* 0x0000003d00127c82 */ /* 0x000fe20008000000 */
[----:B------:R-:W-:Y:S01]  /*c960*/  @UP1 USHF.R.U32.HI UR47, URZ, UR33, UR35 ;  /* 0x000000213f2f1299 */ /* 0x000fe20008011623 */
[----:B------:R0:W-:Y:S01]  /*c970*/  UTMALDG.5D.IM2COL [UR16], [UR56], UR39 ;  /* 0x00000010380073b4 */ /* 0x0001e20008060027 */
[----:B------:R-:W-:Y:S01]  /*c980*/  @UP2 ULDC UR24, c[0x0][0x39c] ;  /* 0x0000e70000182ab9 */ /* 0x000fe20000000800 */
[----:B------:R-:W-:Y:S01]  /*c990*/  UIADD3 UR35, -UR27, URZ, URZ ;  /* 0x0000003f1b237290 */ /* 0x000fe2000fffe13f */
[----:B------:R-:W-:Y:S01]  /*c9a0*/  @UP2 ULDC UR32, c[0x0][0x39c] ;  /* 0x0000e70000202ab9 */ /* 0x000fe20000000800 */
[----:B------:R-:W-:-:S02]  /*c9b0*/  @UP2 ULDC UR30, c[0x0][0x3a0] ;  /* 0x0000e800001e2ab9 */ /* 0x000fc40000000800 */
[----:B------:R-:W-:Y:S01]  /*c9c0*/  UIMAD UR35, UR15, UR35, UR52 ;  /* 0x000000230f2372a4 */ /* 0x000fe2000f8e0234 */
[----:B------:R-:W-:Y:S01]  /*c9d0*/  R2UR UR52, R40 ;  /* 0x00000000283472ca */ /* 0x000fe200000e0000 */
[----:B------:R-:W-:Y:S01]  /*c9e0*/  UMOV UR38, UR25 ;  /* 0x0000001900267c82 */ /* 0x000fe20008000000 */
[----:B------:R-:W-:Y:S01]  /*c9f0*/  UMOV UR33, UR9 ;  /* 0x0000000900217c82 */ /* 0x000fe20008000000 */
[----:B------:R-:W-:Y:S01]  /*ca00*/  UIMAD UR35, UR35, UR4, UR46 ;  /* 0x00000004232372a4 */ /* 0x000fe2000f8e022e */
[----:B------:R-:W-:Y:S01]  /*ca10*/  UMOV UR34, UR61 ;  /* 0x0000003d00227c82 */ /* 0x000fe20008000000 */
[----:B0-----:R-:W-:Y:S02]  /*ca20*/  UIMAD.WIDE.U32 UR16, UR25, UR24, URZ ;  /* 0x00000018191072a5 */ /* 0x001fe4000f8e003f */
[----:B------:R-:W-:Y:S01]  /*ca30*/  UIMAD.WIDE.U32 UR18, UR13, UR32, URZ ;  /* 0x000000200d1272a5 */ /* 0x000fe2000f8e003f */
[----:B------:R-:W-:Y:S01]  /*ca40*/  @UP2 ULDC UR24, c[0x0][0x39c] ;  /* 0x0000e70000182ab9 */ /* 0x000fe20000000800 */
[----:B------:R-:W-:Y:S01]  /*ca50*/  @UP2 ULDC UR21, c[0x0][0x3a0] ;  /* 0x0000e80000152ab9 */ /* 0x000fe20000000800 */
[----:B------:R-:W-:-:S02]  /*ca60*/  @UP2 ULDC UR20, c[0x0][0x3a0] ;  /* 0x0000e80000142ab9 */ /* 0x000fc40000000800 */
[----:B------:R-:W-:Y:S01]  /*ca70*/  @UP2 UMOV UR32, UR17 ;  /* 0x0000001100202c82 */ /* 0x000fe20008000000 */
[----:B------:R-:W-:Y:S02]  /*ca80*/  UIMAD.WIDE.U32 UR16, UR29, UR24, URZ ;  /* 0x000000181d1072a5 */ /* 0x000fe4000f8e003f */
[----:B------:R-:W-:Y:S01]  /*ca90*/  @UP2 USHF.R.U32.HI UR38, URZ, UR30, UR32 ;  /* 0x0000001e3f262299 */ /* 0x000fe20008011620 */
[----:B------:R-:W-:Y:S02]  /*caa0*/  UMOV UR22, UR29 ;  /* 0x0000001d00167c82 */ /* 0x000fe40008000000 */
[----:B------:R-:W-:Y:S01]  /*cab0*/  UMOV UR30, UR13 ;  /* 0x0000000d001e7c82 */ /* 0x000fe20008000000 */
[----:B------:R-:W-:Y:S02]  /*cac0*/  @UP2 USHF.R.U32.HI UR30, URZ, UR21, UR19 ;  /* 0x000000153f1e2299 */ /* 0x000fe40008011613 */
[----:B------:R-:W-:Y:S02]  /*cad0*/  @UP2 USHF.R.U32.HI UR22, URZ, UR20, UR17 ;  /* 0x000000143f162299 */ /* 0x000fe40008011611 */
[----:B------:R-:W-:-:S02]  /*cae0*/  UIADD3 UR19, -UR26, URZ, URZ ;  /* 0x0000003f1a137290 */ /* 0x000fc4000fffe13f */
[----:B------:R-:W-:Y:S02]  /*caf0*/  UIADD3 UR17, -UR28, URZ, URZ ;  /* 0x0000003f1c117290 */ /* 0x000fe4000fffe13f */
[----:B------:R-:W-:Y:S02]  /*cb00*/  UIADD3 UR18, -UR25, URZ, URZ ;  /* 0x0000003f19127290 */ /* 0x000fe4000fffe13f */
[----:B------:R-:W-:Y:S02]  /*cb10*/  UIMAD UR19, UR15, UR19, UR54 ;  /* 0x000000130f1372a4 */ /* 0x000fe4000f8e0236 */
[----:B------:R-:W-:Y:S02]  /*cb20*/  UIMAD UR20, UR15, UR17, UR52 ;  /* 0x000000110f1472a4 */ /* 0x000fe4000f8e0234 */
[----:B------:R-:W-:Y:S02]  /*cb30*/  UIMAD UR18, UR31, UR18, UR27 ;  /* 0x000000121f1272a4 */ /* 0x000fe4000f8e021b */
[----:B------:R-:W-:-:S02]  /*cb40*/  UIADD3 UR17, -UR13, URZ, URZ ;  /* 0x0000003f0d117290 */ /* 0x000fc4000fffe13f */
[----:B------:R-:W-:Y:S02]  /*cb50*/  UIADD3 UR21, -UR38, URZ, URZ ;  /* 0x0000003f26157290 */ /* 0x000fe4000fffe13f */
[----:B------:R-:W-:Y:S02]  /*cb60*/  UIMAD UR27, UR19, UR4, UR46 ;  /* 0x00000004131b72a4 */ /* 0x000fe4000f8e022e */
[----:B------:R-:W-:Y:S02]  /*cb70*/  UIMAD UR19, UR20, UR4, UR46 ;  /* 0x00000004141372a4 */ /* 0x000fe4000f8e022e */
[----:B------:R-:W-:Y:S02]  /*cb80*/  UIMAD UR26, UR31, UR17, UR26 ;  /* 0x000000111f1a72a4 */ /* 0x000fe4000f8e021a */
[----:B------:R-:W-:Y:S02]  /*cb90*/  UIMAD UR21, UR23, UR21, UR25 ;  /* 0x00000015171572a4 */ /* 0x000fe4000f8e0219 */
[----:B------:R-:W-:-:S02]  /*cba0*/  UIADD3 UR20, -UR30, URZ, URZ ;  /* 0x0000003f1e147290 */ /* 0x000fc4000fffe13f */
[----:B------:R-:W-:Y:S02]  /*cbb0*/  UIMAD UR36, UR18, UR5, UR6 ;  /* 0x00000005122472a4 */ /* 0x000fe4000f8e0206 */
[----:B------:R-:W-:Y:S02]  /*cbc0*/  UIADD3 UR17, -UR29, URZ, URZ ;  /* 0x0000003f1d117290 */ /* 0x000fe4000fffe13f */
[----:B------:R-:W-:Y:S02]  /*cbd0*/  UIADD3 UR18, -UR22, URZ, URZ ;  /* 0x0000003f16127290 */ /* 0x000fe4000fffe13f */
[----:B------:R-:W-:Y:S02]  /*cbe0*/  UIMAD UR13, UR23, UR20, UR13 ;  /* 0x00000014170d72a4 */ /* 0x000fe4000f8e020d */
[----:B------:R-:W-:Y:S02]  /*cbf0*/  UIMAD UR37, UR21, UR42, UR7 ;  /* 0x0000002a152572a4 */ /* 0x000fe4000f8e0207 */
[----:B------:R-:W-:-:S02]  /*cc00*/  UIMAD UR17, UR31, UR17, UR28 ;  /* 0x000000111f1172a4 */ /* 0x000fc4000f8e021c */
[----:B------:R-:W-:Y:S02]  /*cc10*/  UIMAD UR21, UR23, UR18, UR29 ;  /* 0x00000012171572a4 */ /* 0x000fe4000f8e021d */
[----:B------:R-:W-:Y:S02]  /*cc20*/  UIADD3 UR32, UR8, 0x3400, URZ ;  /* 0x0000340008207890 */ /* 0x000fe4000fffe03f */
[----:B------:R-:W-:Y:S02]  /*cc30*/  UIADD3 UR24, UR8, 0x3c00, URZ ;  /* 0x00003c0008187890 */ /* 0x000fe4000fffe03f */
[----:B------:R-:W-:Y:S02]  /*cc40*/  UIMAD UR28, UR26, UR5, UR6 ;  /* 0x000000051a1c72a4 */ /* 0x000fe4000f8e0206 */
[----:B------:R-:W-:Y:S02]  /*cc50*/  UIMAD UR29, UR13, UR42, UR7 ;  /* 0x0000002a0d1d72a4 */ /* 0x000fe4000f8e0207 */
[----:B------:R-:W-:Y:S01]  /*cc60*/  UIADD3 UR16, UR8, 0x4400, URZ ;  /* 0x0000440008107890 */ /* 0x000fe2000fffe03f */
[----:B------:R0:W-:Y:S01]  /*cc70*/  UTMALDG.5D.IM2COL [UR32], [UR56], UR39 ;  /* 0x00000020380073b4 */ /* 0x0001e20008060027 */
[----:B------:R-:W-:-:S02]  /*cc80*/  UIMAD UR20, UR17, UR5, UR6 ;  /* 0x00000005111472a4 */ /* 0x000fc4000f8e0206 */
        /* <DEDUP_REMOVED lines=9> */
[----:B------:R2:W-:Y:S01]  /*cd20*/  UTMALDG.5D.IM2COL [UR16], [UR56], UR39 ;  /* 0x00000010380073b4 */ /* 0x0005e20008060027 */
[----:B0-----:R-:W-:Y:S01]  /*cd30*/  @UP2 ULDC UR32, c[0x0][0x39c] ;  /* 0x0000e70000202ab9 */ /* 0x001fe20000000800 */
[----:B------:R-:W-:Y:S01]  /*cd40*/  R2UR UR35, R41 ;  /* 0x00000000292372ca */ /* 0x000fe200000e0000 */
[----:B------:R-:W-:Y:S01]  /*cd50*/  UMOV UR38, UR45 ;  /* 0x0000002d00267c82 */ /* 0x000fe20008000000 */
[----:B------:R-:W-:-:S02]  /*cd60*/  UIADD3 UR36, -UR45, URZ, URZ ;  /* 0x0000003f2d247290 */ /* 0x000fc4000fffe13f */
[----:B------:R-:W-:Y:S02]  /*cd70*/  UIADD3 UR33, UR8, 0x5400, URZ ;  /* 0x0000540008217890 */ /* 0x000fe4000fffe03f */
[----:B------:R-:W-:Y:S01]  /*cd80*/  UIMAD UR36, UR31, UR36, UR12 ;  /* 0x000000241f2472a4 */ /* 0x000fe2000f8e020c */
[----:B-1----:R-:W-:Y:S01]  /*cd90*/  @UP2 ULDC UR27, c[0x0][0x3a0] ;  /* 0x0000e800001b2ab9 */ /* 0x002fe20000000800 */
[----:B------:R-:W-:Y:S01]  /*cda0*/  @UP2 ULDC UR26, c[0x0][0x39c] ;  /* 0x0000e700001a2ab9 */ /* 0x000fe20000000800 */
[----:B------:R-:W-:Y:S01]  /*cdb0*/  @UP2 ULDC UR29, c[0x0][0x3a0] ;  /* 0x0000e800001d2ab9 */ /* 0x000fe20000000800 */
[----:B------:R-:W-:Y:S01]  /*cdc0*/  @UP2 ULDC UR28, c[0x0][0x39c] ;  /* 0x0000e700001c2ab9 */ /* 0x000fe20000000800 */
[----:B------:R-:W-:Y:S01]  /*cdd0*/  @UP2 ULDC UR24, c[0x0][0x3a0] ;  /* 0x0000e80000182ab9 */ /* 0x000fe20000000800 */
[----:B------:R-:W-:Y:S01]  /*cde0*/  @UP2 ULDC UR25, c[0x0][0x39c] ;  /* 0x0000e70000192ab9 */ /* 0x000fe20000000800 */
[----:B------:R-:W-:Y:S01]  /*cdf0*/  UMOV UR30, UR53 ;  /* 0x00000035001e7c82 */ /* 0x000fe20008000000 */
[----:B------:R-:W-:-:S02]  /*ce00*/  UIMAD UR36, UR36, UR5, UR6 ;  /* 0x00000005242472a4 */ /* 0x000fc4000f8e0206 */
[----:B--2---:R-:W-:Y:S02]  /*ce10*/  UIMAD.WIDE.U32 UR16, UR51, UR13, URZ ;  /* 0x0000000d331072a5 */ /* 0x004fe4000f8e003f */
[----:B------:R-:W-:Y:S02]  /*ce20*/  UIMAD.WIDE.U32 UR18, UR59, UR46, URZ ;  /* 0x0000002e3b1272a5 */ /* 0x000fe4000f8e003f */
[----:B------:R-:W-:Y:S02]  /*ce30*/  @UP2 USHF.R.U32.HI UR10, URZ, UR44, UR17 ;  /* 0x0000002c3f0a2299 */ /* 0x000fe40008011611 */
[----:B------:R-:W-:Y:S01]  /*ce40*/  UIMAD.WIDE.U32 UR16, UR58, UR32, URZ ;  /* 0x000000203a1072a5 */ /* 0x000fe2000f8e003f */
[----:B------:R-:W-:Y:S01]  /*ce50*/  R2UR UR32, R42 ;  /* 0x000000002a2072ca */ /* 0x000fe200000e0000 */
[----:B------:R-:W-:Y:S01]  /*ce60*/  @UP2 ULDC UR21, c[0x0][0x3a0] ;  /* 0x0000e80000152ab9 */ /* 0x000fe20000000800 */
[----:B------:R-:W-:Y:S01]  /*ce70*/  @UP2 ULDC UR22, c[0x0][0x39c] ;  /* 0x0000e70000162ab9 */ /* 0x000fe20000000800 */
[----:B------:R-:W-:-:S02]  /*ce80*/  @UP2 USHF.R.U32.HI UR54, URZ, UR27, UR17 ;  /* 0x0000001b3f362299 */ /* 0x000fc40008011611 */
[----:B------:R-:W-:Y:S02]  /*ce90*/  UIMAD.WIDE.U32 UR16, UR55, UR26, URZ ;  /* 0x0000001a371072a5 */ /* 0x000fe4000f8e003f */
[----:B------:R-:W-:Y:S01]  /*cea0*/  UMOV UR46, UR55 ;  /* 0x00000037002e7c82 */ /* 0x000fe20008000000 */
[----:B------:R-:W-:Y:S01]  /*ceb0*/  @UP2 USHF.R.U32.HI UR60, URZ, UR29, UR19 ;  /* 0x0000001d3f3c2299 */ /* 0x000fe20008011613 */
[----:B------:R-:W-:Y:S01]  /*cec0*/  R2UR UR29, R47 ;  /* 0x000000002f1d72ca */ /* 0x000fe200000e0000 */
[----:B------:R-:W-:Y:S01]  /*ced0*/  @UP2 USHF.R.U32.HI UR46, URZ, UR21, UR17 ;  /* 0x000000153f2e2299 */ /* 0x000fe20008011611 */
[----:B------:R-:W-:Y:S01]  /*cee0*/  MOV R13, UR54 ;  /* 0x00000036000d7c02 */ /* 0x000fe20008000f00 */
[----:B------:R-:W-:Y:S02]  /*cef0*/  UIMAD.WIDE.U32 UR18, UR53, UR28, URZ ;  /* 0x0000001c351272a5 */ /* 0x000fe4000f8e003f */
[----:B------:R-:W-:Y:S01]  /*cf00*/  UIMAD.WIDE.U32 UR16, UR47, UR22, URZ ;  /* 0x000000162f1072a5 */ /* 0x000fe2000f8e003f */
[----:B------:R-:W-:-:S02]  /*cf10*/  @UP2 ULDC UR13, c[0x0][0x3a0] ;  /* 0x0000e800000d2ab9 */ /* 0x000fc40000000800 */
[----:B------:R-:W-:Y:S01]  /*cf20*/  UMOV UR22, UR47 ;  /* 0x0000002f00167c82 */ /* 0x000fe20008000000 */
[----:B------:R-:W-:Y:S02]  /*cf30*/  @UP2 USHF.R.U32.HI UR30, URZ, UR24, UR19 ;  /* 0x000000183f1e2299 */ /* 0x000fe40008011613 */
[----:B------:R-:W-:Y:S02]  /*cf40*/  @UP2 USHF.R.U32.HI UR22, URZ, UR13, UR17 ;  /* 0x0000000d3f162299 */ /* 0x000fe40008011611 */
[----:B------:R-:W-:Y:S02]  /*cf50*/  UIMAD.WIDE.U32 UR18, UR45, UR25, URZ ;  /* 0x000000192d1272a5 */ /* 0x000fe4000f8e003f */
[----:B------:R-:W-:Y:S01]  /*cf60*/  UIADD3 UR13, -UR41, URZ, URZ ;  /* 0x0000003f290d7290 */ /* 0x000fe2000fffe13f */
[----:B------:R-:W-:Y:S01]  /*cf70*/  @UP2 ULDC UR20, c[0x0][0x3a0] ;  /* 0x0000e80000142ab9 */ /* 0x000fe20000000800 */
[----:B------:R-:W-:Y:S02]  /*cf80*/  UIADD3 UR24, -UR51, URZ, URZ ;  /* 0x0000003f33187290 */ /* 0x000fe4000fffe13f */
[----:B------:R-:W-:Y:S01]  /*cf90*/  @UP2 USHF.R.U32.HI UR38, URZ, UR20, UR19 ;  /* 0x000000143f262299 */ /* 0x000fe20008011613 */
[----:B------:R-:W-:Y:S01]  /*cfa0*/  R2UR UR18, R46 ;  /* 0x000000002e1272ca */ /* 0x000fe200000e0000 */
[----:B------:R-:W-:Y:S01]  /*cfb0*/  UIMAD UR13, UR15, UR13, UR35 ;  /* 0x0000000d0f0d72a4 */ /* 0x000fe2000f8e0223 */
[----:B------:R-:W-:Y:S01]  /*cfc0*/  R2UR UR35, R43 ;  /* 0x000000002b2372ca */ /* 0x000fe200000e0000 */
[----:B------:R-:W-:-:S02]  /*cfd0*/  UIADD3 UR25, -UR59, URZ, URZ ;  /* 0x0000003f3b197290 */ /* 0x000fc4000fffe13f */
[----:B------:R-:W-:Y:S02]  /*cfe0*/  UIADD3 UR21, -UR58, URZ, URZ ;  /* 0x0000003f3a157290 */ /* 0x000fe4000fffe13f */
[----:B------:R-:W-:Y:S02]  /*cff0*/  UIADD3 UR28, -UR53, URZ, URZ ;  /* 0x0000003f351c7290 */ /* 0x000fe4000fffe13f */
[----:B------:R-:W-:Y:S01]  /*d000*/  UIADD3 UR44, -UR55, URZ, URZ ;  /* 0x0000003f372c7290 */ /* 0x000fe2000fffe13f */
[----:B------:R-:W-:Y:S01]  /*d010*/  R2UR UR55, R12 ;  /* 0x000000000c3772ca */ /* 0x000fe200000e0000 */
[----:B------:R-:W-:Y:S02]  /*d020*/  UIADD3 UR20, -UR47, URZ, URZ ;  /* 0x0000003f2f147290 */ /* 0x000fe4000fffe13f */
[----:B------:R-:W-:Y:S02]  /*d030*/  UIMAD UR24, UR31, UR24, UR41 ;  /* 0x000000181f1872a4 */ /* 0x000fe4000f8e0229 */
[----:B------:R-:W-:-:S02]  /*d040*/  UIMAD UR25, UR31, UR25, UR40 ;  /* 0x000000191f1972a4 */ /* 0x000fc4000f8e0228 */
[----:B------:R-:W-:Y:S02]  /*d050*/  UIMAD UR21, UR31, UR21, UR14 ;  /* 0x000000151f1572a4 */ /* 0x000fe4000f8e020e */
[----:B------:R-:W-:Y:S02]  /*d060*/  UIMAD UR28, UR31, UR28, UR50 ;  /* 0x0000001c1f1c72a4 */ /* 0x000fe4000f8e0232 */
[----:B------:R-:W-:Y:S02]  /*d070*/  UIMAD UR44, UR31, UR44, UR43 ;  /* 0x0000002c1f2c72a4 */ /* 0x000fe4000f8e022b */
[----:B------:R-:W-:Y:S02]  /*d080*/  UIMAD UR20, UR31, UR20, UR11 ;  /* 0x000000141f1472a4 */ /* 0x000fe4000f8e020b */
[----:B------:R-:W-:Y:S02]  /*d090*/  UIMAD UR26, UR24, UR5, UR6 ;  /* 0x00000005181a72a4 */ /* 0x000fe4000f8e0206 */
[----:B------:R-:W-:-:S02]  /*d0a0*/  UIMAD UR37, UR25, UR5, UR6 ;  /* 0x00000005192572a4 */ /* 0x000fc4000f8e0206 */
[----:B------:R-:W-:Y:S02]  /*d0b0*/  UIMAD UR52, UR21, UR5, UR6 ;  /* 0x00000005153472a4 */ /* 0x000fe4000f8e0206 */
[----:B------:R-:W-:Y:S02]  /*d0c0*/  UIMAD UR28, UR28, UR5, UR6 ;  /* 0x000000051c1c72a4 */ /* 0x000fe4000f8e0206 */
[----:B------:R-:W-:Y:S02]  /*d0d0*/  UIMAD UR44, UR44, UR5, UR6 ;  /* 0x000000052c2c72a4 */ /* 0x000fe4000f8e0206 */
[----:B------:R-:W-:Y:S01]  /*d0e0*/  UIMAD UR20, UR20, UR5, UR6 ;  /* 0x00000005141472a4 */ /* 0x000fe2000f8e0206 */
[----:B------:R-:W-:Y:S01]  /*d0f0*/  MOV R17, UR52 ;  /* 0x0000003400117c02 */ /* 0x000fe20008000f00 */
[----:B------:R-:W-:Y:S02]  /*d100*/  UIADD3 UR19, -UR11, URZ, URZ ;  /* 0x0000003f0b137290 */ /* 0x000fe4000fffe13f */
[----:B------:R-:W-:Y:S01]  /*d110*/  UIADD3 UR5, -UR14, URZ, URZ ;  /* 0x0000003f0e057290 */ /* 0x000fe2000fffe13f */
[----:B------:R-:W-:Y:S01]  /*d120*/  R2UR UR14, R32 ;  /* 0x00000000200e72ca */ /* 0x000fe200000e0000 */
[----:B------:R-:W-:-:S02]  /*d130*/  UIADD3 UR11, -UR10, URZ, URZ ;  /* 0x0000003f0a0b7290 */ /* 0x000fc4000fffe13f */
[----:B------:R-:W-:Y:S01]  /*d140*/  UIMAD UR5, UR15, UR5, UR35 ;  /* 0x000000050f0572a4 */ /* 0x000fe2000f8e0223 */
[----:B------:R-:W-:Y:S01]  /*d150*/  R2UR UR35, R45 ;  /* 0x000000002d2372ca */ /* 0x000fe200000e0000 */
[----:B------:R-:W-:Y:S02]  /*d160*/  UIMAD UR11, UR23, UR11, UR51 ;  /* 0x0000000b170b72a4 */ /* 0x000fe4000f8e0233 */
[----:B------:R-:W-:Y:S02]  /*d170*/  UIADD3 UR6, -UR40, URZ, URZ ;  /* 0x0000003f28067290 */ /* 0x000fe4000fffe13f */
[----:B------:R-:W-:Y:S02]  /*d180*/  UIMAD UR19, UR15, UR19, UR29 ;  /* 0x000000130f1372a4 */ /* 0x000fe4000f8e021d */
[----:B------:R-:W-:Y:S01]  /*d190*/  UIMAD UR53, UR11, UR42, UR7 ;  /* 0x0000002a0b3572a4 */ /* 0x000fe2000f8e0207 */
[----:B------:R-:W-:Y:S01]  /*d1a0*/  ULDC UR29, c[0x0][0x3ec] ;  /* 0x0000fb00001d7ab9 */ /* 0x000fe20000000800 */
[----:B------:R-:W-:Y:S01]  /*d1b0*/  UIMAD UR6, UR15, UR6, UR32 ;  /* 0x000000060f0672a4 */ /* 0x000fe2000f8e0220 */
[----:B------:R-:W-:Y:S01]  /*d1c0*/  R2UR UR32, R44 ;  /* 0x000000002c2072ca */ /* 0x000fe200000e0000 */
[----:B------:R-:W-:Y:S01]  /*d1d0*/  UIMAD UR13, UR13, UR4, UR29 ;  /* 0x000000040d0d72a4 */ /* 0x000fe2000f8e021d */
[----:B------:R-:W-:Y:S01]  /*d1e0*/  ISETP.NE.AND P2, PT, R10, UR14, PT ;  /* 0x0000000e0a007c0c */ /* 0x000fe2000bf45270 */
[----:B------:R-:W-:-:S02]  /*d1f0*/  UIMAD UR51, UR5, UR4, UR29 ;  /* 0x00000004053372a4 */ /* 0x000fc4000f8e021d */
[----:B------:R-:W-:Y:S01]  /*d200*/  UIADD3 UR27, -UR50, URZ, URZ ;  /* 0x0000003f321b7290 */ /* 0x000fe2000fffe13f */
[----:B------:R-:W-:Y:S01]  /*d210*/  SEL R10, R10, RZ, P2 ;  /* 0x000000ff0a0a7207 */ /* 0x000fe20001000000 */
[----:B------:R-:W-:Y:S02]  /*d220*/  UIADD3 UR43, -UR43, URZ, URZ ;  /* 0x0000003f2b2b7290 */ /* 0x000fe4000fffe13f */
[----:B------:R-:W-:Y:S01]  /*d230*/  MOV R18, UR51 ;  /* 0x0000003300127c02 */ /* 0x000fe20008000f00 */
[----:B------:R-:W-:Y:S01]  /*d240*/  UMOV UR50, UR61 ;  /* 0x0000003d00327c82 */ /* 0x000fe20008000000 */
[----:B------:R-:W-:Y:S01]  /*d250*/  UMOV UR51, UR13 ;  /* 0x0000000d00337c82 */ /* 0x000fe20008000000 */
[----:B------:R-:W-:Y:S01]  /*d260*/  UMOV UR52, UR26 ;  /* 0x0000001a00347c82 */ /* 0x000fe20008000000 */
[----:B------:R-:W-:Y:S01]  /*d270*/  UMOV UR54, UR10 ;  /* 0x0000000a00367c82 */ /* 0x000fe20008000000 */
[----:B------:R-:W-:Y:S01]  /*d280*/  UIMAD UR43, UR15, UR43, UR35 ;  /* 0x0000002b0f2b72a4 */ /* 0x000fe2000f8e0223 */
[----:B------:R0:W-:Y:S01]  /*d290*/  UTMALDG.5D.IM2COL [UR48], [UR56], UR39 ;  /* 0x00000030380073b4 */ /* 0x0001e20008060027 */
[----:B------:R-:W-:Y:S01]  /*d2a0*/  UIADD3 UR35, -UR12, URZ, URZ ;  /* 0x0000003f0c237290 */ /* 0x000fe2000fffe13f */
[----:B------:R-:W-:Y:S01]  /*d2b0*/  R2UR UR10, R4 ;  /* 0x00000000040a72ca */ /* 0x000fe200000e0000 */
[----:B------:R-:W-:Y:S01]  /*d2c0*/  UIMAD UR27, UR15, UR27, UR32 ;  /* 0x0000001b0f1b72a4 */ /* 0x000fe2000f8e0220 */
[----:B------:R-:W-:Y:S01]  /*d2d0*/  MOV R19, UR50 ;  /* 0x0000003200137c02 */ /* 0x000fe20008000f00 */
[----:B------:R-:W-:Y:S01]  /*d2e0*/  UIMAD UR35, UR15, UR35, UR18 ;  /* 0x000000230f2372a4 */ /* 0x000fe2000f8e0212 */
[----:B------:R-:W1:Y:S01]  /*d2f0*/  LDC.64 R4, c[0x0][0x3e0] ;  /* 0x0000f800ff047b82 */ /* 0x000e620000000a00 */
[----:B------:R-:W-:-:S02]  /*d300*/  UIMAD UR12, UR6, UR4, UR29 ;  /* 0x00000004060c72a4 */ /* 0x000fc4000f8e021d */
[----:B------:R-:W-:Y:S02]  /*d310*/  UIMAD UR27, UR27, UR4, UR29 ;  /* 0x000000041b1b72a4 */ /* 0x000fe4000f8e021d */
[----:B------:R-:W-:Y:S02]  /*d320*/  UIMAD UR43, UR43, UR4, UR29 ;  /* 0x000000042b2b72a4 */ /* 0x000fe4000f8e021d */
[----:B------:R-:W-:Y:S02]  /*d330*/  UIMAD UR35, UR35, UR4, UR29 ;  /* 0x00000004232372a4 */ /* 0x000fe4000f8e021d */
[----:B------:R-:W-:Y:S01]  /*d340*/  UIMAD UR19, UR19, UR4, UR29 ;  /* 0x00000004131372a4 */ /* 0x000fe2000f8e021d */
[----:B------:R-:W-:Y:S01]  /*d350*/  MOV R12, UR10 ;  /* 0x0000000a000c7c02 */ /* 0x000fe20008000f00 */
[----:B------:R-:W-:Y:S02]  /*d360*/  UIADD3 UR4, -UR60, URZ, URZ ;  /* 0x0000003f3c047290 */ /* 0x000fe4000fffe13f */
[----:B------:R-:W-:-:S02]  /*d370*/  UIADD3 UR29, -UR30, URZ, URZ ;  /* 0x0000003f1e1d7290 */ /* 0x000fc4000fffe13f */
[----:B------:R-:W-:Y:S02]  /*d380*/  UIMAD UR4, UR23, UR4, UR59 ;  /* 0x00000004170472a4 */ /* 0x000fe4000f8e023b */
[----:B------:R-:W-:Y:S02]  /*d390*/  UIADD3 UR5, -UR46, URZ, URZ ;  /* 0x0000003f2e057290 */ /* 0x000fe4000fffe13f */
[----:B------:R-:W-:Y:S01]  /*d3a0*/  UIMAD UR13, UR4, UR42, UR7 ;  /* 0x0000002a040d72a4 */ /* 0x000fe2000f8e0207 */
[----:B0-----:R-:W-:Y:S01]  /*d3b0*/  R2UR UR54, R13 ;  /* 0x000000000d3672ca */ /* 0x001fe200000e0000 */
[----:B------:R-:W-:Y:S01]  /*d3c0*/  UMOV UR34, UR9 ;  /* 0x0000000900227c82 */ /* 0x000fe20008000000 */
[----:B------:R-:W-:Y:S01]  /*d3d0*/  R2UR UR53, R14 ;  /* 0x000000000e3572ca */ /* 0x000fe200000e0000 */
[----:B------:R-:W-:Y:S01]  /*d3e0*/  UIADD3 UR6, -UR38, URZ, URZ ;  /* 0x0000003f26067290 */ /* 0x000fe2000fffe13f */
[----:B------:R-:W-:Y:S01]  /*d3f0*/  R2UR UR52, R17 ;  /* 0x00000000113472ca */ /* 0x000fe200000e0000 */
[----:B------:R-:W-:Y:S01]  /*d400*/  UIADD3 UR24, UR8, 0x6400, URZ ;  /* 0x0000640008187890 */ /* 0x000fe2000fffe03f */
[----:B------:R-:W-:Y:S01]  /*d410*/  R2UR UR51, R18 ;  /* 0x00000000123372ca */ /* 0x000fe200000e0000 */
[----:B------:R-:W-:Y:S01]  /*d420*/  UMOV UR25, UR9 ;  /* 0x0000000900197c82 */ /* 0x000fe20008000000 */
[----:B------:R-:W-:Y:S01]  /*d430*/  R2UR UR50, R19 ;  /* 0x00000000133272ca */ /* 0x000fe200000e0000 */
[----:B------:R-:W-:Y:S01]  /*d440*/  UIADD3 UR40, UR8, 0x6c00, URZ ;  /* 0x00006c0008287890 */ /* 0x000fe2000fffe03f */
[----:B------:R-:W-:Y:S01]  /*d450*/  R2UR UR49, R20 ;  /* 0x00000000143172ca */ /* 0x000fe200000e0000 */
[----:B------:R-:W-:Y:S01]  /*d460*/  UMOV UR41, UR9 ;  /* 0x0000000900297c82 */ /* 0x000fe20008000000 */
[----:B------:R-:W-:Y:S01]  /*d470*/  R2UR UR48, R21 ;  /* 0x00000000153072ca */ /* 0x000fe200000e0000 */
[----:B------:R-:W-:Y:S01]  /*d480*/  UIADD3 UR11, -UR54, URZ, URZ ;  /* 0x0000003f360b7290 */ /* 0x000fe2000fffe13f */
[----:B------:R-:W-:Y:S01]  /*d490*/  MOV R14, UR9 ;  /* 0x00000009000e7c02 */ /* 0x000fe20008000f00 */
[----:B------:R-:W-:Y:S01]  /*d4a0*/  UIMAD UR29, UR23, UR29, UR53 ;  /* 0x0000001d171d72a4 */ /* 0x000fe2000f8e0235 */
[----:B------:R-:W-:Y:S01]  /*d4b0*/  MOV R17, UR8 ;  /* 0x0000000800117c02 */ /* 0x000fe20008000f00 */
[----:B------:R-:W-:Y:S01]  /*d4c0*/  UIMAD UR11, UR23, UR11, UR58 ;  /* 0x0000000b170b72a4 */ /* 0x000fe2000f8e023a */
[----:B------:R-:W-:Y:S01]  /*d4d0*/  VIADD R13, R11, 0x1 ;  /* 0x000000010b0d7836 */ /* 0x000fe20000000000 */
[----:B------:R-:W-:Y:S01]  /*d4e0*/  UIADD3 UR32, UR8, 0x7400, URZ ;  /* 0x0000740008207890 */ /* 0x000fe2000fffe03f */
[----:B------:R-:W-:Y:S01]  /*d4f0*/  @P2 IMAD.MOV R13, RZ, RZ, R11 ;  /* 0x000000ffff0d2224 */ /* 0x000fe200078e020b */
[----:B------:R-:W-:-:S02]  /*d500*/  UIMAD UR53, UR11, UR42, UR7 ;  /* 0x0000002a0b3572a4 */ /* 0x000fc4000f8e0207 */
[----:B------:R-:W-:Y:S01]  /*d510*/  UIADD3 UR16, UR8, 0x7c00, URZ ;  /* 0x00007c0008107890 */ /* 0x000fe2000fffe03f */
[----:B------:R-:W-:Y:S01]  /*d520*/  UMOV UR11, UR12 ;  /* 0x0000000c000b7c82 */ /* 0x000fe20008000000 */
[----:B------:R-:W-:Y:S01]  /*d530*/  UIMAD UR5, UR23, UR5, UR55 ;  /* 0x00000005170572a4 */ /* 0x000fe2000f8e0237 */
[----:B-1----:R-:W-:Y:S01]  /*d540*/  ISETP.NE.AND P3, PT, R13, R4, PT ;  /* 0x000000040d00720c */ /* 0x002fe20003f65270 */
[----:B------:R-:W-:Y:S01]  /*d550*/  UMOV UR8, UR33 ;  /* 0x0000002100087c82 */ /* 0x000fe20008000000 */
[----:B------:R-:W-:Y:S01]  /*d560*/  UMOV UR9, UR34 ;  /* 0x0000002200097c82 */ /* 0x000fe20008000000 */
[----:B------:R-:W-:Y:S01]  /*d570*/  UMOV UR12, UR37 ;  /* 0x00000025000c7c82 */ /* 0x000fe20008000000 */
[----:B------:R-:W-:Y:S01]  /*d580*/  UMOV UR14, UR60 ;  /* 0x0000003c000e7c82 */ /* 0x000fe20008000000 */
[----:B------:R-:W-:Y:S01]  /*d590*/  UMOV UR10, UR61 ;  /* 0x0000003d000a7c82 */ /* 0x000fe20008000000 */
[----:B------:R-:W-:Y:S01]  /*d5a0*/  UIMAD UR29, UR29, UR42, UR7 ;  /* 0x0000002a1d1d72a4 */ /* 0x000fe2000f8e0207 */
[----:B------:R0:W-:Y:S01]  /*d5b0*/  UTMALDG.5D.IM2COL [UR8], [UR56], UR39 ;  /* 0x00000008380073b4 */ /* 0x0001e20008060027 */
[----:B------:R-:W-:Y:S01]  /*d5c0*/  UIADD3 UR21, -UR22, URZ, URZ ;  /* 0x0000003f16157290 */ /* 0x000fe2000fffe13f */
[----:B------:R-:W-:Y:S01]  /*d5d0*/  VIADD R4, R9, 0x1 ;  /* 0x0000000109047836 */ /* 0x000fe20000000000 */
[----:B------:R-:W-:-:S02]  /*d5e0*/  UIMAD UR6, UR23, UR6, UR45 ;  /* 0x00000006170672a4 */ /* 0x000fc4000f8e022d */
[----:B------:R-:W-:Y:S01]  /*d5f0*/  UIMAD UR45, UR5, UR42, UR7 ;  /* 0x0000002a052d72a4 */ /* 0x000fe2000f8e0207 */
[----:B------:R-:W-:Y:S01]  /*d600*/  @P3 IMAD.MOV R4, RZ, RZ, R9 ;  /* 0x000000ffff043224 */ /* 0x000fe200078e0209 */
[----:B------:R-:W-:Y:S01]  /*d610*/  UIMAD UR21, UR23, UR21, UR47 ;  /* 0x00000015171572a4 */ /* 0x000fe2000f8e022f */
[----:B------:R1:W-:Y:S01]  /*d620*/  UTMALDG.5D.IM2COL [UR48], [UR56], UR39 ;  /* 0x00000030380073b4 */ /* 0x0003e20008060027 */
[----:B------:R-:W-:Y:S01]  /*d630*/  UMOV UR26, UR61 ;  /* 0x0000003d001a7c82 */ /* 0x000fe20008000000 */
[----:B------:R-:W-:Y:S01]  /*d640*/  UIMAD UR37, UR6, UR42, UR7 ;  /* 0x0000002a062572a4 */ /* 0x000fe2000f8e0207 */
[----:B------:R-:W-:Y:S01]  /*d650*/  ISETP.NE.AND P4, PT, R4, R5, PT ;  /* 0x000000050400720c */ /* 0x000fe20003f85270 */
[----:B------:R-:W-:Y:S01]  /*d660*/  UIMAD UR21, UR21, UR42, UR7 ;  /* 0x0000002a151572a4 */ /* 0x000fe2000f8e0207 */
[----:B------:R-:W-:Y:S01]  /*d670*/  VIADD R5, R8, 0x1 ;  /* 0x0000000108057836 */ /* 0x000fe20000000000 */
[----:B------:R-:W-:Y:S01]  /*d680*/  UMOV UR34, UR61 ;  /* 0x0000003d00227c82 */ /* 0x000fe20008000000 */
[----:B------:R-:W-:Y:S01]  /*d690*/  UMOV UR42, UR61 ;  /* 0x0000003d002a7c82 */ /* 0x000fe20008000000 */
[----:B------:R2:W-:Y:S01]  /*d6a0*/  UTMALDG.5D.IM2COL [UR24], [UR56], UR39 ;  /* 0x00000018380073b4 */ /* 0x0005e20008060027 */
[----:B------:R-:W-:Y:S01]  /*d6b0*/  UMOV UR18, UR61 ;  /* 0x0000003d00127c82 */ /* 0x000fe20008000000 */
[----:B------:R-:W-:Y:S01]  /*d6c0*/  UMOV UR6, 0x0 ;  /* 0x0000000000067882 */ /* 0x000fe20000000000 */
[----:B------:R-:W-:Y:S01]  /*d6d0*/  UMOV UR7, 0x10000000 ;  /* 0x1000000000077882 */ /* 0x000fe20000000000 */
[----:B------:R3:W-:Y:S04]  /*d6e0*/  UTMALDG.5D.IM2COL [UR40], [UR56], UR39 ;  /* 0x00000028380073b4 */ /* 0x0007e80008060027 */
[----:B------:R-:W-:Y:S01]  /*d6f0*/  @P4 IMAD.MOV R5, RZ, RZ, R8 ;  /* 0x000000ffff054224 */ /* 0x000fe200078e0208 */
[----:B0-----:R-:W-:Y:S01]  /*d700*/  R2UR UR8, R17 ;  /* 0x00000000110872ca */ /* 0x001fe200000e0000 */
[----:B------:R-:W-:Y:S01]  /*d710*/  ULDC.64 UR14, c[0x0][0x198] ;  /* 0x00006600000e7ab9 */ /* 0x000fe20000000a00 */
[----:B------:R-:W-:Y:S01]  /*d720*/  R2UR UR9, R14 ;  /* 0x000000000e0972ca */ /* 0x000fe200000e0000 */
[----:B------:R-:W-:Y:S01]  /*d730*/  UIADD3 UR4, UP0, UR14, 0x270, URZ ;  /* 0x000002700e047890 */ /* 0x000fe2000ff1e03f */
[----:B------:R-:W-:-:S03]  /*d740*/  R2UR UR10, R12 ;  /* 0x000000000c0a72ca */ /* 0x000fc600000e0000 */
[----:B------:R-:W-:Y:S01]  /*d750*/  UIADD3.X UR5, URZ, UR15, URZ, UP0, !UPT ;  /* 0x0000000f3f057290 */ /* 0x000fe200087fe43f */
[----:B-1----:R-:W-:-:S05]  /*d760*/  R2UR UR51, R52 ;  /* 0x00000000343372ca */ /* 0x002fca00000e0000 */
[----:B------:R-:W-:Y:S02]  /*d770*/  UIADD3 UR48, UR8, 0x1a800, URZ ;  /* 0x0001a80008307890 */ /* 0x000fe4000fffe03f */
[----:B------:R-:W-:Y:S01]  /*d780*/  UMOV UR33, UR9 ;  /* 0x0000000900217c82 */ /* 0x000fe20008000000 */
[----:B--2---:R-:W-:Y:S01]  /*d790*/  R2UR UR28, R11 ;  /* 0x000000000b1c72ca */ /* 0x004fe200000e0000 */
[----:B------:R-:W-:Y:S01]  /*d7a0*/  UIADD3 UR24, UR8, 0x18000, URZ ;  /* 0x0001800008187890 */ /* 0x000fe2000fffe03f */
[----:B------:R-:W-:Y:S01]  /*d7b0*/  R2UR UR29, R9 ;  /* 0x00000000091d72ca */ /* 0x000fe200000e0000 */
[----:B------:R-:W-:Y:S01]  /*d7c0*/  UMOV UR17, UR9 ;  /* 0x0000000900117c82 */ /* 0x000fe20008000000 */
[----:B------:R-:W-:Y:S01]  /*d7d0*/  R2UR UR30, R8 ;  /* 0x00000000081e72ca */ /* 0x000fe200000e0000 */
[----:B------:R0:W-:Y:S01]  /*d7e0*/  UTMALDG.5D.IM2COL [UR32], [UR56], UR39 ;  /* 0x00000020380073b4 */ /* 0x0001e20008060027 */
[----:B------:R-:W-:Y:S01]  /*d7f0*/  R2UR UR27, R16 ;  /* 0x00000000101b72ca */ /* 0x000fe200000e0000 */
[----:B------:R-:W-:Y:S01]  /*d800*/  UMOV UR25, UR9 ;  /* 0x0000000900197c82 */ /* 0x000fe20008000000 */
[----:B---3--:R-:W-:Y:S01]  /*d810*/  R2UR UR43, R48 ;  /* 0x00000000302b72ca */ /* 0x008fe200000e0000 */
[----:B------:R-:W-:Y:S01]  /*d820*/  UIADD3 UR40, UR8, 0x18800, URZ ;  /* 0x0001880008287890 */ /* 0x000fe2000fffe03f */
[----:B------:R-:W-:Y:S01]  /*d830*/  SEL R9, RZ, 0x1, P5 ;  /* 0x00000001ff097807 */ /* 0x000fe20002800000 */
[----:B------:R-:W-:Y:S01]  /*d840*/  UMOV UR26, UR10 ;  /* 0x0000000a001a7c82 */ /* 0x000fe20008000000 */
[----:B------:R-:W-:Y:S01]  /*d850*/  UMOV UR41, UR9 ;  /* 0x0000000900297c82 */ /* 0x000fe20008000000 */
[----:B------:R1:W-:Y:S01]  /*d860*/  UTMALDG.5D.IM2COL [UR16], [UR56], UR39 ;  /* 0x00000010380073b4 */ /* 0x0003e20008060027 */
[----:B------:R-:W-:Y:S01]  /*d870*/  UMOV UR44, UR28 ;  /* 0x0000001c002c7c82 */ /* 0x000fe20008000000 */
[----:B------:R-:W-:Y:S01]  /*d880*/  UMOV UR45, UR29 ;  /* 0x0000001d002d7c82 */ /* 0x000fe20008000000 */
[----:B------:R-:W-:Y:S01]  /*d890*/  UMOV UR42, UR10 ;  /* 0x0000000a002a7c82 */ /* 0x000fe20008000000 */
[----:B------:R-:W-:Y:S01]  /*d8a0*/  UMOV UR46, UR30 ;  /* 0x0000001e002e7c82 */ /* 0x000fe20008000000 */
[----:B------:R-:W-:Y:S01]  /*d8b0*/  MOV R18, UR45 ;  /* 0x0000002d00127c02 */ /* 0x000fe20008000f00 */
[----:B------:R-:W-:Y:S01]  /*d8c0*/  UMOV UR52, UR28 ;  /* 0x0000001c00347c82 */ /* 0x000fe20008000000 */
[----:B------:R-:W-:Y:S01]  /*d8d0*/  MOV R17, UR46 ;  /* 0x0000002e00117c02 */ /* 0x000fe20008000f00 */
[----:B------:R2:W-:Y:S01]  /*d8e0*/  UTMALDG.5D [UR24], [UR4], desc[UR6] ;  /* 0x00000618040075b4 */ /* 0x0005e20008021000 */
[----:B------:R-:W-:Y:S01]  /*d8f0*/  UMOV UR13, UR43 ;  /* 0x0000002b000d7c82 */ /* 0x000fe20008000000 */
[----:B------:R-:W-:Y:S01]  /*d900*/  MOV R19, UR44 ;  /* 0x0000002c00137c02 */ /* 0x000fe20008000f00 */
[----:B------:R-:W-:Y:S01]  /*d910*/  UMOV UR53, UR29 ;  /* 0x0000001d00357c82 */ /* 0x000fe20008000000 */
[----:B------:R-:W-:Y:S01]  /*d920*/  UMOV UR54, UR30 ;  /* 0x0000001e00367c82 */ /* 0x000fe20008000000 */
[----:B------:R-:W-:Y:S01]  /*d930*/  UMOV UR49, UR9 ;  /* 0x0000000900317c82 */ /* 0x000fe20008000000 */
[----:B------:R-:W-:Y:S01]  /*d940*/  UMOV UR50, UR10 ;  /* 0x0000000a00327c82 */ /* 0x000fe20008000000 */
[----:B------:R-:W-:Y:S01]  /*d950*/  UMOV UR31, UR27 ;  /* 0x0000001b001f7c82 */ /* 0x000fe20008000000 */
[----:B------:R3:W-:Y:S01]  /*d960*/  UTMALDG.5D [UR40], [UR4], desc[UR6] ;  /* 0x00000628040075b4 */ /* 0x0007e20008021000 */
[----:B------:R-:W-:Y:S01]  /*d970*/  UMOV UR23, UR13 ;  /* 0x0000000d00177c82 */ /* 0x000fe20008000000 */
[----:B0-----:R-:W-:Y:S01]  /*d980*/  R2UR UR35, R49 ;  /* 0x00000000312372ca */ /* 0x001fe200000e0000 */
[----:B------:R-:W-:Y:S01]  /*d990*/  UIADD3 UR32, UR8, 0x19000, URZ ;  /* 0x0001900008207890 */ /* 0x000fe2000fffe03f */
[----:B------:R-:W-:Y:S01]  /*d9a0*/  MOV R24, UR54 ;  /* 0x0000003600187c02 */ /* 0x000fe20008000f00 */
[----:B------:R-:W-:Y:S01]  /*d9b0*/  UMOV UR36, UR28 ;  /* 0x0000001c00247c82 */ /* 0x000fe20008000000 */
[----:B------:R-:W-:Y:S01]  /*d9c0*/  UMOV UR37, UR29 ;  /* 0x0000001d00257c82 */ /* 0x000fe20008000000 */
[----:B------:R-:W-:Y:S01]  /*d9d0*/  UMOV UR38, UR30 ;  /* 0x0000001e00267c82 */ /* 0x000fe20008000000 */
[----:B------:R-:W-:Y:S01]  /*d9e0*/  UMOV UR34, UR10 ;  /* 0x0000000a00227c82 */ /* 0x000fe20008000000 */
[----:B------:R-:W-:Y:S01]  /*d9f0*/  MOV R25, UR53 ;  /* 0x0000003500197c02 */ /* 0x000fe20008000f00 */
[----:B-1----:R-:W-:Y:S01]  /*da00*/  UIADD3 UR16, UR8, 0x19800, URZ ;  /* 0x0001980008107890 */ /* 0x002fe2000fffe03f */
[----:B------:R-:W-:Y:S01]  /*da10*/  R2UR UR19, R50 ;  /* 0x00000000321372ca */ /* 0x000fe200000e0000 */
[----:B------:R-:W-:Y:S01]  /*da20*/  UMOV UR20, UR28 ;  /* 0x0000001c00147c82 */ /* 0x000fe20008000000 */
[----:B------:R-:W-:Y:S01]  /*da30*/  UMOV UR21, UR29 ;  /* 0x0000001d00157c82 */ /* 0x000fe20008000000 */
[----:B------:R-:W-:Y:S01]  /*da40*/  UMOV UR22, UR30 ;  /* 0x0000001e00167c82 */ /* 0x000fe20008000000 */
[----:B------:R-:W-:Y:S01]  /*da50*/  MOV R12, UR21 ;  /* 0x00000015000c7c02 */ /* 0x000fe20008000f00 */
[----:B------:R-:W-:Y:S01]  /*da60*/  UMOV UR18, UR10 ;  /* 0x0000000a00127c82 */ /* 0x000fe20008000000 */
[----:B------:R-:W-:Y:S01]  /*da70*/  MOV R11, UR22 ;  /* 0x00000016000b7c02 */ /* 0x000fe20008000f00 */
[----:B------:R0:W-:Y:S01]  /*da80*/  UTMALDG.5D [UR32], [UR4], desc[UR6] ;  /* 0x00000620040075b4 */ /* 0x0001e20008021000 */
[----:B------:R-:W-:Y:S01]  /*da90*/  MOV R14, UR20 ;  /* 0x00000014000e7c02 */ /* 0x000fe20008000f00 */
[----:B--2---:R-:W-:Y:S01]  /*daa0*/  UIADD3 UR24, UR8, 0x1c000, URZ ;  /* 0x0001c00008187890 */ /* 0x004fe2000fffe03f */
[----:B------:R-:W-:Y:S01]  /*dab0*/  R2UR UR27, R55 ;  /* 0x00000000371b72ca */ /* 0x000fe200000e0000 */
[----:B------:R-:W-:Y:S01]  /*dac0*/  IMAD.MOV.U32 R8, RZ, RZ, R5 ;  /* 0x000000ffff087224 */ /* 0x000fe200078e0005 */
[----:B------:R-:W-:Y:S01]  /*dad0*/  MOV R20, UR35 ;  /* 0x0000002300147c02 */ /* 0x000fe20008000f00 */
[----:B------:R-:W-:Y:S01]  /*dae0*/  UMOV UR11, UR19 ;  /* 0x00000013000b7c82 */ /* 0x000fe20008000000 */
[----:B------:R-:W-:Y:S01]  /*daf0*/  MOV R26, UR52 ;  /* 0x00000034001a7c02 */ /* 0x000fe20008000f00 */
[----:B------:R1:W-:Y:S01]  /*db00*/  UTMALDG.5D [UR16], [UR4], desc[UR6] ;  /* 0x00000610040075b4 */ /* 0x0003e20008021000 */
[----:B------:R-:W-:Y:S01]  /*db10*/  LOP3.LUT R6, R6, R9, RZ, 0x3c, !PT ;  /* 0x0000000906067212 */ /* 0x000fe200078e3cff */
[----:B---3--:R-:W-:Y:S01]  /*db20*/  UIADD3 UR40, UR8, 0x1a000, URZ ;  /* 0x0001a00008287890 */ /* 0x008fe2000fffe03f */
[----:B------:R-:W-:-:S02]  /*db30*/  R2UR UR43, R51 ;  /* 0x00000000332b72ca */ /* 0x000fc400000e0000 */
[----:B------:R-:W-:-:S11]  /*db40*/  SEL R9, R4, RZ, P4 ;  /* 0x000000ff04097207 */ /* 0x000fd60002000000 */
[----:B------:R2:W-:Y:S01]  /*db50*/  UTMALDG.5D [UR40], [UR4], desc[UR6] ;  /* 0x00000628040075b4 */ /* 0x0005e20008021000 */
[----:B------:R-:W-:Y:S01]  /*db60*/  UMOV UR12, UR43 ;  /* 0x0000002b000c7c82 */ /* 0x000fe20008000000 */
[----:B0-----:R-:W-:Y:S01]  /*db70*/  R2UR UR35, R57 ;  /* 0x00000000392372ca */ /* 0x001fe200000e0000 */
[----:B------:R-:W-:Y:S01]  /*db80*/  UIADD3 UR32, UR8, 0x1d000, URZ ;  /* 0x0001d00008207890 */ /* 0x000fe2000fffe03f */
[----:B------:R0:W-:Y:S01]  /*db90*/  UTMALDG.5D [UR48], [UR4], desc[UR6] ;  /* 0x00000630040075b4 */ /* 0x0001e20008021000 */
[----:B-1----:R-:W-:Y:S01]  /*dba0*/  R2UR UR22, R11 ;  /* 0x000000000b1672ca */ /* 0x002fe200000e0000 */
[----:B------:R-:W-:Y:S01]  /*dbb0*/  UIADD3 UR16, UR8, 0x1b000, URZ ;  /* 0x0001b00008107890 */ /* 0x000fe2000fffe03f */
[----:B------:R-:W-:Y:S02]  /*dbc0*/  R2UR UR21, R12 ;  /* 0x000000000c1572ca */ /* 0x000fe400000e0000 */
[----:B------:R-:W-:-:S06]  /*dbd0*/  R2UR UR20, R14 ;  /* 0x000000000e1472ca */ /* 0x000fcc00000e0000 */
[----:B------:R-:W-:Y:S01]  /*dbe0*/  UMOV UR15, UR35 ;  /* 0x00000023000f7c82 */ /* 0x000fe20008000000 */
[----:B------:R-:W-:Y:S02]  /*dbf0*/  R2UR UR19, R53 ;  /* 0x00000000351372ca */ /* 0x000fe400000e0000 */
[----:B------:R-:W-:Y:S02]  /*dc00*/  MOV R11, UR51 ;  /* 0x00000033000b7c02 */ /* 0x000fe40008000f00 */
[----:B--2---:R-:W-:Y:S01]  /*dc10*/  R2UR UR46, R17 ;  /* 0x00000000112e72ca */ /* 0x004fe200000e0000 */
[----:B------:R-:W-:Y:S01]  /*dc20*/  UIADD3 UR40, UR8, 0x1b800, URZ ;  /* 0x0001b80008287890 */ /* 0x000fe2000fffe03f */
[----:B------:R-:W-:-:S07]  /*dc30*/  R2UR UR45, R18 ;  /* 0x00000000122d72ca */ /* 0x000fce00000e0000 */
[----:B------:R1:W-:Y:S01]  /*dc40*/  UTMALDG.5D [UR16], [UR4], desc[UR6] ;  /* 0x00000610040075b4 */ /* 0x0003e20008021000 */
[----:B------:R-:W-:Y:S02]  /*dc50*/  R2UR UR44, R19 ;  /* 0x00000000132c72ca */ /* 0x000fe400000e0000 */
[----:B------:R-:W-:Y:S02]  /*dc60*/  R2UR UR43, R54 ;  /* 0x00000000362b72ca */ /* 0x000fe400000e0000 */
[----:B0-----:R-:W-:Y:S01]  /*dc70*/  R2UR UR51, R58 ;  /* 0x000000003a3372ca */ /* 0x001fe200000e0000 */
[----:B------:R-:W-:Y:S01]  /*dc80*/  UIADD3 UR48, UR8, 0x1d800, URZ ;  /* 0x0001d80008307890 */ /* 0x000fe2000fffe03f */
[----:B------:R-:W-:Y:S02]  /*dc90*/  MOV R31, UR19 ;  /* 0x00000013001f7c02 */ /* 0x000fe40008000f00 */
[----:B------:R-:W-:Y:S02]  /*dca0*/  MOV R17, UR38 ;  /* 0x0000002600117c02 */ /* 0x000fe40008000f00 */
[----:B------:R-:W-:-:S02]  /*dcb0*/  MOV R18, UR37 ;  /* 0x0000002500127c02 */ /* 0x000fc40008000f00 */
[----:B------:R-:W-:-:S03]  /*dcc0*/  MOV R19, UR36 ;  /* 0x0000002400137c02 */ /* 0x000fc60008000f00 */
[----:B------:R0:W-:Y:S01]  /*dcd0*/  UTMALDG.5D [UR40], [UR4], desc[UR6] ;  /* 0x00000628040075b4 */ /* 0x0001e20008021000 */
[----:B------:R-:W-:Y:S01]  /*dce0*/  MOV R12, UR43 ;  /* 0x0000002b000c7c02 */ /* 0x000fe20008000f00 */
[----:B------:R-:W-:Y:S01]  /*dcf0*/  UMOV UR14, UR51 ;  /* 0x00000033000e7c82 */ /* 0x000fe20008000000 */
[----:B------:R2:W-:Y:S01]  /*dd00*/  UTMALDG.5D [UR24], [UR4], desc[UR6] ;  /* 0x00000618040075b4 */ /* 0x0005e20008021000 */
[----:B-1----:R-:W-:Y:S01]  /*dd10*/  UMOV UR16, UR12 ;  /* 0x0000000c00107c82 */ /* 0x002fe20008000000 */
[----:B------:R-:W-:Y:S01]  /*dd20*/  UMOV UR20, UR28 ;  /* 0x0000001c00147c82 */ /* 0x000fe20008000000 */
[----:B------:R-:W-:Y:S01]  /*dd30*/  UMOV UR19, UR16 ;  /* 0x0000001000137c82 */ /* 0x000fe20008000000 */
[----:B------:R-:W-:Y:S01]  /*dd40*/  UIADD3 UR16, UR8, 0x1f800, URZ ;  /* 0x0001f80008107890 */ /* 0x000fe2000fffe03f */
[----:B------:R-:W-:Y:S01]  /*dd50*/  MOV R30, UR20 ;  /* 0x00000014001e7c02 */ /* 0x000fe20008000f00 */
[----:B------:R-:W-:Y:S01]  /*dd60*/  UMOV UR21, UR29 ;  /* 0x0000001d00157c82 */ /* 0x000fe20008000000 */
[----:B------:R-:W-:Y:S01]  /*dd70*/  UMOV UR22, UR30 ;  /* 0x0000001e00167c82 */ /* 0x000fe20008000000 */
[----:B------:R-:W-:-:S02]  /*dd80*/  MOV R29, UR21 ;  /* 0x00000015001d7c02 */ /* 0x000fc40008000f00 */
[----:B------:R-:W-:Y:S02]  /*dd90*/  MOV R28, UR22 ;  /* 0x00000016001c7c02 */ /* 0x000fe40008000f00 */
[----:B0-----:R-:W-:Y:S01]  /*dda0*/  R2UR UR43, R56 ;  /* 0x00000000382b72ca */ /* 0x001fe200000e0000 */
[----:B------:R-:W-:Y:S01]  /*ddb0*/  UIADD3 UR40, UR8, 0x1c800, URZ ;  /* 0x0001c80008287890 */ /* 0x000fe2000fffe03f */
[----:B------:R-:W-:Y:S01]  /*ddc0*/  UMOV UR44, UR28 ;  /* 0x0000001c002c7c82 */ /* 0x000fe20008000000 */
[----:B------:R-:W-:Y:S01]  /*ddd0*/  UMOV UR45, UR29 ;  /* 0x0000001d002d7c82 */ /* 0x000fe20008000000 */
[----:B------:R-:W-:Y:S01]  /*dde0*/  UMOV UR46, UR30 ;  /* 0x0000001e002e7c82 */ /* 0x000fe20008000000 */
[----:B------:R-:W-:Y:S02]  /*ddf0*/  MOV R21, UR45 ;  /* 0x0000002d00157c02 */ /* 0x000fe40008000f00 */
[----:B------:R-:W-:Y:S01]  /*de00*/  MOV R22, UR44 ;  /* 0x0000002c00167c02 */ /* 0x000fe20008000f00 */
[----:B--2---:R-:W-:Y:S01]  /*de10*/  UIADD3 UR24, UR8, 0x1c400, URZ ;  /* 0x0001c40008187890 */ /* 0x004fe2000fffe03f */
[----:B------:R-:W-:-:S04]  /*de20*/  UMOV UR26, UR61 ;  /* 0x0000003d001a7c82 */ /* 0x000fc80008000000 */
[----:B------:R0:W-:Y:S01]  /*de30*/  UTMALDG.5D [UR40], [UR4], desc[UR6] ;  /* 0x00000628040075b4 */ /* 0x0001e20008021000 */
[----:B------:R-:W-:Y:S02]  /*de40*/  UMOV UR17, UR43 ;  /* 0x0000002b00117c82 */ /* 0x000fe40008000000 */
[----:B------:R-:W-:Y:S01]  /*de50*/  MOV R14, UR17 ;  /* 0x00000011000e7c02 */ /* 0x000fe20008000f00 */
[----:B------:R-:W-:Y:S01]  /*de60*/  UMOV UR17, UR9 ;  /* 0x0000000900117c82 */ /* 0x000fe20008000000 */
[----:B------:R1:W-:Y:S01]  /*de70*/  UTMALDG.5D [UR32], [UR4], desc[UR6] ;  /* 0x00000620040075b4 */ /* 0x0003e20008021000 */
[----:B------:R2:W-:Y:S01]  /*de80*/  UTMALDG.5D [UR48], [UR4], desc[UR6] ;  /* 0x00000630040075b4 */ /* 0x0005e20008021000 */
[----:B0-----:R-:W-:Y:S01]  /*de90*/  R2UR UR43, R59 ;  /* 0x000000003b2b72ca */ /* 0x001fe200000e0000 */
[----:B------:R-:W-:Y:S01]  /*dea0*/  UIADD3 UR40, UR8, 0x1e000, URZ ;  /* 0x0001e00008287890 */ /* 0x000fe2000fffe03f */
[----:B-1----:R-:W-:Y:S01]  /*deb0*/  R2UR UR35, R60 ;  /* 0x000000003c2372ca */ /* 0x002fe200000e0000 */
[----:B------:R-:W-:-:S10]  /*dec0*/  UIADD3 UR32, UR8, 0x1e800, URZ ;  /* 0x0001e80008207890 */ /* 0x000fd4000fffe03f */
[----:B------:R0:W-:Y:S01]  /*ded0*/  UTMALDG.5D [UR40], [UR4], desc[UR6] ;  /* 0x00000628040075b4 */ /* 0x0001e20008021000 */
[----:B------:R-:W-:Y:S01]  /*dee0*/  UMOV UR13, UR43 ;  /* 0x0000002b000d7c82 */ /* 0x000fe20008000000 */
[----:B--2---:R-:W-:Y:S01]  /*def0*/  R2UR UR51, R11 ;  /* 0x000000000b3372ca */ /* 0x004fe200000e0000 */
[----:B------:R-:W-:Y:S01]  /*df00*/  UIADD3 UR48, UR8, 0x19c00, URZ ;  /* 0x00019c0008307890 */ /* 0x000fe2000fffe03f */
[----:B------:R-:W-:Y:S01]  /*df10*/  UMOV UR50, UR61 ;  /* 0x0000003d00327c82 */ /* 0x000fe20008000000 */
[----:B------:R1:W-:Y:S01]  /*df20*/  UTMALDG.5D [UR32], [UR4], desc[UR6] ;  /* 0x00000620040075b4 */ /* 0x0003e20008021000 */
[----:B------:R-:W-:-:S09]  /*df30*/  UMOV UR12, UR35 ;  /* 0x00000023000c7c82 */ /* 0x000fd20008000000 */
[----:B------:R-:W-:Y:S01]  /*df40*/  MOV R27, UR51 ;  /* 0x00000033001b7c02 */ /* 0x000fe20008000f00 */
[----:B------:R-:W-:Y:S01]  /*df50*/  UMOV UR51, UR11 ;  /* 0x0000000b00337c82 */ /* 0x000fe20008000000 */
[----:B0-----:R-:W-:Y:S01]  /*df60*/  R2UR UR43, R12 ;  /* 0x000000000c2b72ca */ /* 0x001fe200000e0000 */
[----:B------:R-:W-:Y:S01]  /*df70*/  UIADD3 UR40, UR8, 0x18c00, URZ ;  /* 0x00018c0008287890 */ /* 0x000fe2000fffe03f */
[----:B------:R-:W-:Y:S01]  /*df80*/  MOV R12, UR19 ;  /* 0x00000013000c7c02 */ /* 0x000fe20008000f00 */
[----:B------:R-:W-:Y:S01]  /*df90*/  UMOV UR42, UR61 ;  /* 0x0000003d002a7c82 */ /* 0x000fe20008000000 */
[----:B------:R-:W-:Y:S01]  /*dfa0*/  R2UR UR19, R62 ;  /* 0x000000003e1372ca */ /* 0x000fe200000e0000 */
[----:B-1----:R-:W-:Y:S01]  /*dfb0*/  UMOV UR35, UR31 ;  /* 0x0000001f00237c82 */ /* 0x002fe20008000000 */
[----:B------:R-:W-:Y:S01]  /*dfc0*/  UIADD3 UR32, UR8, 0x1f000, URZ ;  /* 0x0001f00008207890 */ /* 0x000fe2000fffe03f */
[----:B------:R-:W-:Y:S02]  /*dfd0*/  MOV R11, UR35 ;  /* 0x00000023000b7c02 */ /* 0x000fe40008000f00 */
[----:B------:R-:W-:-:S04]  /*dfe0*/  R2UR UR35, R61 ;  /* 0x000000003d2372ca */ /* 0x000fc800000e0000 */
[----:B------:R-:W-:Y:S01]  /*dff0*/  MOV R23, UR43 ;  /* 0x0000002b00177c02 */ /* 0x000fe20008000f00 */
[----:B------:R-:W-:-:S03]  /*e000*/  UMOV UR43, UR23 ;  /* 0x00000017002b7c82 */ /* 0x000fc60008000000 */
[----:B------:R-:W-:-:S05]  /*e010*/  UMOV UR10, UR19 ;  /* 0x00000013000a7c82 */ /* 0x000fca0008000000 */
[----:B------:R0:W-:Y:S01]  /*e020*/  UTMALDG.5D [UR32], [UR4], desc[UR6] ;  /* 0x00000620040075b4 */ /* 0x0001e20008021000 */
[----:B------:R-:W-:Y:S01]  /*e030*/  UMOV UR11, UR35 ;  /* 0x00000023000b7c82 */ /* 0x000fe20008000000 */
[----:B------:R1:W-:Y:S01]  /*e040*/  UTMALDG.5D [UR16], [UR4], desc[UR6] ;  /* 0x00000610040075b4 */ /* 0x0003e20008021000 */
[----:B0-----:R-:W-:Y:S01]  /*e050*/  R2UR UR35, R11 ;  /* 0x000000000b2372ca */ /* 0x001fe200000e0000 */
[----:B------:R-:W-:Y:S01]  /*e060*/  UIADD3 UR32, UR8, 0x18400, URZ ;  /* 0x0001840008207890 */ /* 0x000fe2000fffe03f */
[----:B------:R-:W-:Y:S01]  /*e070*/  MOV R11, UR46 ;  /* 0x0000002e000b7c02 */ /* 0x000fe20008000f00 */
[----:B------:R-:W-:Y:S01]  /*e080*/  UMOV UR34, UR61 ;  /* 0x0000003d00227c82 */ /* 0x000fe20008000000 */
[----:B-1----:R-:W-:Y:S01]  /*e090*/  R2UR UR17, R14 ;  /* 0x000000000e1172ca */ /* 0x002fe200000e0000 */
[----:B------:R-:W-:Y:S01]  /*e0a0*/  UIADD3 UR16, UR8, 0x1a400, URZ ;  /* 0x0001a40008107890 */ /* 0x000fe2000fffe03f */
[----:B------:R-:W-:Y:S01]  /*e0b0*/  R2UR UR19, R12 ;  /* 0x000000000c1372ca */ /* 0x000fe200000e0000 */
[----:B------:R-:W-:-:S06]  /*e0c0*/  UMOV UR18, UR61 ;  /* 0x0000003d00127c82 */ /* 0x000fcc0008000000 */
[----:B------:R0:W-:Y:S01]  /*e0d0*/  UTMALDG.5D [UR32], [UR4], desc[UR6] ;  /* 0x00000620040075b4 */ /* 0x0001e20008021000 */
[----:B------:R1:W-:Y:S01]  /*e0e0*/  UTMALDG.5D [UR40], [UR4], desc[UR6] ;  /* 0x00000628040075b4 */ /* 0x0003e20008021000 */
[----:B0-----:R-:W-:Y:S01]  /*e0f0*/  R2UR UR38, R17 ;  /* 0x00000000112672ca */ /* 0x001fe200000e0000 */
[----:B------:R-:W-:Y:S01]  /*e100*/  UIADD3 UR32, UR8, 0x19400, URZ ;  /* 0x0001940008207890 */ /* 0x000fe2000fffe03f */
[----:B------:R-:W-:Y:S02]  /*e110*/  R2UR UR37, R18 ;  /* 0x00000000122572ca */ /* 0x000fe400000e0000 */
[----:B------:R-:W-:Y:S02]  /*e120*/  R2UR UR36, R19 ;  /* 0x00000000132472ca */ /* 0x000fe400000e0000 */
[----:B------:R-:W-:Y:S02]  /*e130*/  R2UR UR35, R20 ;  /* 0x00000000142372ca */ /* 0x000fe400000e0000 */
[----:B-1----:R-:W-:Y:S01]  /*e140*/  R2UR UR46, R11 ;  /* 0x000000000b2e72ca */ /* 0x002fe200000e0000 */
[----:B------:R-:W-:Y:S01]  /*e150*/  UIADD3 UR40, UR8, 0x1bc00, URZ ;  /* 0x0001bc0008287890 */ /* 0x000fe2000fffe03f */
[----:B------:R-:W-:Y:S01]  /*e160*/  R2UR UR45, R21 ;  /* 0x00000000152d72ca */ /* 0x000fe200000e0000 */
[----:B------:R-:W-:Y:S01]  /*e170*/  VIADD R11, R7, 0xffffffff ;  /* 0xffffffff070b7836 */ /* 0x000fe20000000000 */
[----:B------:R-:W-:-:S02]  /*e180*/  R2UR UR44, R22 ;  /* 0x00000000162c72ca */ /* 0x000fc400000e0000 */
[----:B------:R-:W-:Y:S01]  /*e190*/  R2UR UR43, R23 ;  /* 0x00000000172b72ca */ /* 0x000fe200000e0000 */
[----:B------:R-:W-:Y:S01]  /*e1a0*/  IMAD.MOV.U32 R7, RZ, RZ, R11 ;  /* 0x000000ffff077224 */ /* 0x000fe200078e000b */
[----:B------:R-:W-:-:S03]  /*e1b0*/  SEL R11, R13, RZ, P3 ;  /* 0x000000ff0d0b7207 */ /* 0x000fc60001800000 */
[----:B------:R0:W-:Y:S01]  /*e1c0*/  UTMALDG.5D [UR32], [UR4], desc[UR6] ;  /* 0x00000620040075b4 */ /* 0x0001e20008021000 */
[----:B------:R1:W-:Y:S01]  /*e1d0*/  UTMALDG.5D [UR48], [UR4], desc[UR6] ;  /* 0x00000630040075b4 */ /* 0x0003e20008021000 */
[----:B0-----:R-:W-:Y:S01]  /*e1e0*/  UMOV UR35, UR17 ;  /* 0x0000001100237c82 */ /* 0x001fe20008000000 */
[----:B------:R-:W-:Y:S01]  /*e1f0*/  UMOV UR17, UR9 ;  /* 0x0000000900117c82 */ /* 0x000fe20008000000 */
[----:B------:R-:W-:Y:S01]  /*e200*/  UIADD3 UR32, UR8, 0x1cc00, URZ ;  /* 0x0001cc0008207890 */ /* 0x000fe2000fffe03f */
[----:B------:R0:W-:Y:S01]  /*e210*/  UTMALDG.5D [UR16], [UR4], desc[UR6] ;  /* 0x00000610040075b4 */ /* 0x0001e20008021000 */
[----:B------:R-:W-:Y:S01]  /*e220*/  UMOV UR36, UR28 ;  /* 0x0000001c00247c82 */ /* 0x000fe20008000000 */
[----:B------:R-:W-:Y:S01]  /*e230*/  UMOV UR37, UR29 ;  /* 0x0000001d00257c82 */ /* 0x000fe20008000000 */
[----:B------:R-:W-:Y:S01]  /*e240*/  UMOV UR38, UR30 ;  /* 0x0000001e00267c82 */ /* 0x000fe20008000000 */
[----:B-1----:R-:W-:Y:S01]  /*e250*/  R2UR UR54, R24 ;  /* 0x00000000183672ca */ /* 0x002fe200000e0000 */
[----:B------:R-:W-:Y:S01]  /*e260*/  UIADD3 UR48, UR8, 0x1ac00, URZ ;  /* 0x0001ac0008307890 */ /* 0x000fe2000fffe03f */
[----:B------:R-:W-:-:S02]  /*e270*/  R2UR UR53, R25 ;  /* 0x00000000193572ca */ /* 0x000fc400000e0000 */
[----:B------:R-:W-:Y:S02]  /*e280*/  R2UR UR52, R26 ;  /* 0x000000001a3472ca */ /* 0x000fe400000e0000 */
[----:B------:R-:W-:-:S13]  /*e290*/  R2UR UR51, R27 ;  /* 0x000000001b3372ca */ /* 0x000fda00000e0000 */
[----:B------:R-:W-:Y:S01]  /*e2a0*/  UTMALDG.5D [UR48], [UR4], desc[UR6] ;  /* 0x00000630040075b4 */ /* 0x000fe20008021000 */
[----:B0-----:R-:W-:Y:S01]  /*e2b0*/  R2UR UR22, R28 ;  /* 0x000000001c1672ca */ /* 0x001fe200000e0000 */
[----:B------:R-:W-:Y:S01]  /*e2c0*/  UIADD3 UR16, UR8, 0x1b400, URZ ;  /* 0x0001b40008107890 */ /* 0x000fe2000fffe03f */
[----:B------:R-:W-:Y:S02]  /*e2d0*/  R2UR UR21, R29 ;  /* 0x000000001d1572ca */ /* 0x000fe400000e0000 */
[----:B------:R-:W-:Y:S02]  /*e2e0*/  R2UR UR20, R30 ;  /* 0x000000001e1472ca */ /* 0x000fe400000e0000 */
[----:B------:R-:W-:-:S13]  /*e2f0*/  R2UR UR19, R31 ;  /* 0x000000001f1372ca */ /* 0x000fda00000e0000 */
[----:B------:R0:W-:Y:S01]  /*e300*/  UTMALDG.5D [UR16], [UR4], desc[UR6] ;  /* 0x00000610040075b4 */ /* 0x0001e20008021000 */
[----:B------:R-:W-:Y:S01]  /*e310*/  UTMALDG.5D [UR40], [UR4], desc[UR6] ;  /* 0x00000628040075b4 */ /* 0x000fe20008021000 */
[----:B------:R1:W-:Y:S01]  /*e320*/  UTMALDG.5D [UR24], [UR4], desc[UR6] ;  /* 0x00000618040075b4 */ /* 0x0003e20008021000 */
[----:B------:R-:W-:Y:S01]  /*e330*/  UTMALDG.5D [UR32], [UR4], desc[UR6] ;  /* 0x00000620040075b4 */ /* 0x000fe20008021000 */
[----:B0-----:R-:W-:Y:S01]  /*e340*/  UIADD3 UR16, UR8, 0x1d400, URZ ;  /* 0x0001d40008107890 */ /* 0x001fe2000fffe03f */
[----:B------:R-:W-:Y:S01]  /*e350*/  UMOV UR19, UR15 ;  /* 0x0000000f00137c82 */ /* 0x000fe20008000000 */
[----:B------:R-:W-:Y:S01]  /*e360*/  UMOV UR20, UR28 ;  /* 0x0000001c00147c82 */ /* 0x000fe20008000000 */
[----:B------:R-:W-:Y:S01]  /*e370*/  UMOV UR21, UR29 ;  /* 0x0000001d00157c82 */ /* 0x000fe20008000000 */
[----:B------:R-:W-:-:S05]  /*e380*/  UMOV UR22, UR30 ;  /* 0x0000001e00167c82 */ /* 0x000fca0008000000 */
[----:B------:R0:W-:Y:S01]  /*e390*/  UTMALDG.5D [UR16], [UR4], desc[UR6] ;  /* 0x00000610040075b4 */ /* 0x0001e20008021000 */
[----:B-1----:R-:W-:Y:S01]  /*e3a0*/  UIADD3 UR24, UR8, 0x1dc00, URZ ;  /* 0x0001dc0008187890 */ /* 0x002fe2000fffe03f */
[----:B------:R-:W-:Y:S01]  /*e3b0*/  UMOV UR27, UR14 ;  /* 0x0000000e001b7c82 */ /* 0x000fe20008000000 */
[----:B------:R-:W-:-:S07]  /*e3c0*/  UMOV UR14, UR30 ;  /* 0x0000001e000e7c82 */ /* 0x000fce0008000000 */
[----:B------:R1:W-:Y:S01]  /*e3d0*/  UTMALDG.5D [UR24], [UR4], desc[UR6] ;  /* 0x00000618040075b4 */ /* 0x0003e20008021000 */
[----:B0-----:R-:W-:Y:S01]  /*e3e0*/  UIADD3 UR16, UR8, 0x1e400, URZ ;  /* 0x0001e40008107890 */ /* 0x001fe2000fffe03f */
[----:B------:R-:W-:Y:S01]  /*e3f0*/  UMOV UR19, UR13 ;  /* 0x0000000d00137c82 */ /* 0x000fe20008000000 */
[----:B------:R-:W-:-:S07]  /*e400*/  UMOV UR13, UR29 ;  /* 0x0000001d000d7c82 */ /* 0x000fce0008000000 */
[----:B------:R0:W-:Y:S01]  /*e410*/  UTMALDG.5D [UR16], [UR4], desc[UR6] ;  /* 0x00000610040075b4 */ /* 0x0001e20008021000 */
[----:B-1----:R-:W-:Y:S01]  /*e420*/  UIADD3 UR24, UR8, 0x1ec00, URZ ;  /* 0x0001ec0008187890 */ /* 0x002fe2000fffe03f */
[----:B------:R-:W-:Y:S01]  /*e430*/  UMOV UR27, UR12 ;  /* 0x0000000c001b7c82 */ /* 0x000fe20008000000 */
[----:B------:R-:W-:-:S07]  /*e440*/  UMOV UR12, UR28 ;  /* 0x0000001c000c7c82 */ /* 0x000fce0008000000 */
[----:B------:R2:W-:Y:S01]  /*e450*/  UTMALDG.5D [UR24], [UR4], desc[UR6] ;  /* 0x00000618040075b4 */ /* 0x0005e20008021000 */
[----:B0-----:R-:W-:Y:S02]  /*e460*/  UIADD3 UR16, UR8, 0x1f400, URZ ;  /* 0x0001f40008107890 */ /* 0x001fe4000fffe03f */
[----:B------:R-:W-:Y:S01]  /*e470*/  UIADD3 UR8, UR8, 0x1fc00, URZ ;  /* 0x0001fc0008087890 */ /* 0x000fe2000fffe03f */
[----:B------:R-:W-:Y:S01]  /*e480*/  UMOV UR19, UR11 ;  /* 0x0000000b00137c82 */ /* 0x000fe20008000000 */
[----:B------:R-:W-:Y:S01]  /*e490*/  UMOV UR11, UR10 ;  /* 0x0000000a000b7c82 */ /* 0x000fe20008000000 */
[----:B------:R-:W-:-:S04]  /*e4a0*/  UMOV UR10, UR61 ;  /* 0x0000003d000a7c82 */ /* 0x000fc80008000000 */
[----:B------:R2:W-:Y:S02]  /*e4b0*/  UTMALDG.5D [UR16], [UR4], desc[UR6] ;  /* 0x00000610040075b4 */ /* 0x0005e40008021000 */
[----:B------:R2:W-:Y:S02]  /*e4c0*/  UTMALDG.5D [UR8], [UR4], desc[UR6] ;  /* 0x00000608040075b4 */ /* 0x0005e40008021000 */
[----:B--2---:R-:W-:Y:S05]  /*e4d0*/  @P6 BRA `(.L_x_276) ;  /* 0xffffffb000906947 */ /* 0x004fea000383ffff */
.L_x_272:
[----:B------:R-:W-:Y:S01]  /*e4e0*/  ISETP.GE.U32.AND P2, PT, R2, 0x3, PT ;  /* 0x000000030200780c */ /* 0x000fe20003f46070 */
[----:B------:R-:W-:Y:S05]  /*e4f0*/  WARPSYNC.ALL ;  /* 0x0000000000007948 */ /* 0x000fea0003800000 */
[----:B------:R-:W-:-:S07]  /*e500*/  ELECT P1, URZ, PT ;  /* 0x00000000003f782f */ /* 0x000fce0003820000 */
[----:B------:R-:W-:-:S05]  /*e510*/  @P2 IMAD.WIDE.U32 R4, R2, -0x55555555, RZ ;  /* 0xaaaaaaab02042825 */ /* 0x000fca00078e00ff */
[----:B------:R-:W-:-:S04]  /*e520*/  @P2 SHF.R.U32.HI R3, RZ, 0x1, R5 ;  /* 0x00000001ff032819 */ /* 0x000fc80000011605 */
[----:B------:R-:W-:-:S04]  /*e530*/  @P2 LOP3.LUT R3, R3, 0x1, RZ, 0xc0, !PT ;  /* 0x0000000103032812 */ /* 0x000fc800078ec0ff */
[----:B------:R-:W-:Y:S01]  /*e540*/  @P2 ISETP.NE.U32.AND P0, PT, R3, 0x1, PT ;  /* 0x000000010300280c */ /* 0x000fe20003f05070 */
[----:B------:R-:W-:-:S12]  /*e550*/  @!P1 EXIT ;  /* 0x000000000000994d */ /* 0x000fd80003800000 */
[----:B------:R-:W-:Y:S02]  /*e560*/  LOP3.LUT R0, R0, 0x2, RZ, 0xfc, !PT ;  /* 0x0000000200007812 */ /* 0x000fe400078efcff */
[----:B------:R-:W-:Y:S02]  /*e570*/  @P2 ISETP.NE.U32.AND.EX P0, PT, RZ, RZ, PT, P0 ;  /* 0x000000ffff00220c */ /* 0x000fe40003f05100 */
[----:B------:R-:W-:Y:S01]  /*e580*/  ISETP.NE.AND P1, PT, R0, 0x3, PT ;  /* 0x000000030000780c */ /* 0x000fe20003f25270 */
[----:B------:R-:W-:Y:S01]  /*e590*/  IMAD.MOV.U32 R0, RZ, RZ, 0x1 ;  /* 0x00000001ff007424 */ /* 0x000fe200078e00ff */
[----:B------:R-:W-:-:S11]  /*e5a0*/  @P2 SEL R0, RZ, 0x1, !P0 ;  /* 0x00000001ff002807 */ /* 0x000fd60004000000 */
[----:B------:R-:W-:Y:S05]  /*e5b0*/  @!P1 BRA `(.L_x_277) ;  /* 0x0000000000049947 */ /* 0x000fea0003800000 */
[----:B------:R-:W-:Y:S01]  /*e5c0*/  BPT.TRAP 0x1 ;  /* 0x000000040000795c */ /* 0x000fe20000300000 */
.L_x_277:
[----:B------:R-:W2:Y:S01]  /*e5d0*/  S2R R6, SR_CgaCtaId ;  /* 0x0000000000067919 */ /* 0x000ea20000008800 */
[----:B------:R-:W-:Y:S01]  /*e5e0*/  IMAD.WIDE.U32 R4, R2, -0x55555555, RZ ;  /* 0xaaaaaaab02047825 */ /* 0x000fe200078e00ff */
[----:B------:R-:W-:-:S04]  /*e5f0*/  MOV R3, 0x400 ;  /* 0x0000040000037802 */ /* 0x000fc80000000f00 */
[----:B------:R-:W-:-:S05]  /*e600*/  SHF.R.U32.HI R5, RZ, 0x1, R5 ;  /* 0x00000001ff057819 */ /* 0x000fca0000011605 */
[----:B------:R-:W-:Y:S01]  /*e610*/  IMAD R2, R5, -0x3, R2 ;  /* 0xfffffffd05027824 */ /* 0x000fe200078e0202 */
[----:B------:R-:W-:Y:S02]  /*e620*/  SHF.L.U32 R5, R0, 0x1f, RZ ;  /* 0x0000001f00057819 */ /* 0x000fe400000006ff */
[----:B--2---:R-:W-:-:S05]  /*e630*/  LEA R3, R6, R3, 0x18 ;  /* 0x0000000306037211 */ /* 0x004fca00078ec0ff */
[----:B------:R-:W-:-:S04]  /*e640*/  VIADD R3, R3, 0x30018 ;  /* 0x0003001803037836 */ /* 0x000fc80000000000 */
[----:B------:R-:W-:-:S07]  /*e650*/  IMAD R4, R2, 0x8, R3 ;  /* 0x0000000802047824 */ /* 0x000fce00078e0203 */
.L_x_278:
[----:B--2---:R2:W3:Y:S02]  /*e660*/  SYNCS.PHASECHK.TRANS64.TRYWAIT P0, [R4+URZ], R5 ;  /* 0x00000005040075a7 */ /* 0x0044e4000800017f */
[----:B---3--:R-:W-:Y:S05]  /*e670*/  @!P0 NANOSLEEP.SYNCS 0x989680 ;  /* 0x009896800000895d */ /* 0x008fea0003900000 */
[----:B------:R-:W3:Y:S02]  /*e680*/  @!P0 SYNCS.PHASECHK.TRANS64 P0, [R4+URZ], R5 ;  /* 0x00000005040085a7 */ /* 0x000ee4000800007f */
[----:B---3--:R-:W-:Y:S05]  /*e690*/  @!P0 BRA `(.L_x_278) ;  /* 0xfffffffc00f08947 */ /* 0x008fea000383ffff */
[----:B------:R-:W-:-:S05]  /*e6a0*/  VIADD R2, R2, 0x1 ;  /* 0x0000000102027836 */ /* 0x000fca0000000000 */
[----:B------:R-:W-:-:S04]  /*e6b0*/  ISETP.NE.AND P0, PT, R2, 0x3, PT ;  /* 0x000000030200780c */ /* 0x000fc80003f05270 */
[----:B--2---:R-:W-:Y:S02]  /*e6c0*/  SEL R5, RZ, 0x1, P0 ;  /* 0x00000001ff057807 */ /* 0x004fe40000000000 */
[----:B------:R-:W-:Y:S02]  /*e6d0*/  SEL R2, R2, RZ, P0 ;  /* 0x000000ff02027207 */ /* 0x000fe40000000000 */
[----:B------:R-:W-:-:S03]  /*e6e0*/  LOP3.LUT R7, R0, R5, RZ, 0x3c, !PT ;  /* 0x0000000500077212 */ /* 0x000fc600078e3cff */
[----:B------:R-:W-:Y:S01]  /*e6f0*/  IMAD R0, R2, 0x8, R3 ;  /* 0x0000000802007824 */ /* 0x000fe200078e0203 */
[----:B------:R-:W-:-:S07]  /*e700*/  SHF.L.U32 R5, R7, 0x1f, RZ ;  /* 0x0000001f07057819 */ /* 0x000fce00000006ff */
.L_x_279:
        /* <DEDUP_REMOVED lines=11> */
.L_x_280:
[----:B--2---:R2:W3:Y:S02]  /*e7c0*/  SYNCS.PHASECHK.TRANS64.TRYWAIT P0, [R2+URZ], R3 ;  /* 0x00000003020075a7 */ /* 0x0044e4000800017f */
[----:B---3--:R-:W-:Y:S05]  /*e7d0*/  @!P0 NANOSLEEP.SYNCS 0x989680 ;  /* 0x009896800000895d */ /* 0x008fea0003900000 */
[----:B------:R-:W3:Y:S02]  /*e7e0*/  @!P0 SYNCS.PHASECHK.TRANS64 P0, [R2+URZ], R3 ;  /* 0x00000003020085a7 */ /* 0x000ee4000800007f */
[----:B---3--:R-:W-:Y:S05]  /*e7f0*/  @P0 EXIT ;  /* 0x000000000000094d */ /* 0x008fea0003800000 */
[----:B------:R-:W-:Y:S05]  /*e800*/  BRA `(.L_x_280) ;  /* 0xfffffffc00ec7947 */ /* 0x000fea000383ffff */
.L_x_281:
[----:B------:R-:W-:-:S00]  /*e810*/  BRA `(.L_x_281) ;  /* 0xfffffffc00fc7947 */ /* 0x000fc0000383ffff */
[----:B------:R-:W-:-:S00]  /*e820*/  NOP ;  /* 0x0000000000007918 */ /* 0x000fc00000000000 */
        /* <DEDUP_REMOVED lines=13> */
.L_x_282:


//--------------------- .nv.shared._ZN7cutlass13device_kernelINS_4conv6kernel13ConvUniversalINS1_16ConvProblemShapeILNS1_8OperatorE0ELi3EEENS1_10collective14CollectiveConvINS1_46MainloopSm90TmaGmmaWarpSpecializedImplicitGemmILS5_0ELi3ELi3EN4cute5tupleIJNSA_1CILi1EEESD_SD_EEENS1_36KernelImplicitTmaWarpSpecializedSm90ELi1EEENSB_IJNSC_ILi128EEESH_NSB_IJNSC_ILi64EEEEEEEEENS_10tfloat32_tESL_NSA_8TiledMMAINSA_8MMA_AtomIJNSA_4SM904GMMA30MMA_64x128x8_F32TF32TF32_SS_TNILNSP_7ScaleInE1ELSR_1EEEEEENSA_6LayoutISE_NSB_IJNSC_ILi0EEESV_SV_EEEEENSB_IJNSA_10UnderscoreESY_SY_EEEEENS7_6detail26Sm90ImplicitGemmTileTraitsINSA_20SM90_TMA_LOAD_IM2COLENSA_14ComposedLayoutINSA_7SwizzleILi3ELi4ELi3EEENSA_18smem_ptr_flag_bitsILi32EEENSU_INSB_IJNSB_IJNSC_ILi8EEENSC_ILi16EEEEEENSB_IJNSC_ILi32EEENSC_ILi2EEEEEENSB_IJSD_NSC_ILi3EEEEEEEEENSB_IJNSB_IJS1C_NSC_ILi512EEEEEENSB_IJSD_NSC_ILi256EEEEEENSB_IJSV_NSC_ILi8192EEEEEEEEEEEEEvEENS12_INSA_13SM90_TMA_LOADES1Q_vEEEENS_8epilogue10collective6detail29Sm90TmaWarpSpecializedAdapterINS1W_15DefaultEpilogueISL_NSB_IJNSB_IJllllEEESD_SV_EEES21_NS1V_6thread17LinearCombinationISL_Li1EffLNS22_9ScaleType4KindE0ELNS_15FloatRoundStyleE2ESL_EENS_4gemm15EpilogueDefaultEEEEEvvEEEEvNT_6ParamsE --------------------------
	.section	.nv.shared._ZN7cutlass13device_kernelINS_4conv6kernel13ConvUniversalINS1_16ConvProblemShapeILNS1_8OperatorE0ELi3EEENS1_10collective14CollectiveConvINS1_46MainloopSm90TmaGmmaWarpSpecializedImplicitGemmILS5_0ELi3ELi3EN4cute5tupleIJNSA_1CILi1EEESD_SD_EEENS1_36KernelImplicitTmaWarpSpecializedSm90ELi1EEENSB_IJNSC_ILi128EEESH_NSB_IJNSC_ILi64EEEEEEEEENS_10tfloat32_tESL_NSA_8TiledMMAINSA_8MMA_AtomIJNSA_4SM904GMMA30MMA_64x128x8_F32TF32TF32_SS_TNILNSP_7ScaleInE1ELSR_1EEEEEENSA_6LayoutISE_NSB_IJNSC_ILi0EEESV_SV_EEEEENSB_IJNSA_10UnderscoreESY_SY_EEEEENS7_6detail26Sm90ImplicitGemmTileTraitsINSA_20SM90_TMA_LOAD_IM2COLENSA_14ComposedLayoutINSA_7SwizzleILi3ELi4ELi3EEENSA_18smem_ptr_flag_bitsILi32EEENSU_INSB_IJNSB_IJNSC_ILi8EEENSC_ILi16EEEEEENSB_IJNSC_ILi32EEENSC_ILi2EEEEEENSB_IJSD_NSC_ILi3EEEEEEEEENSB_IJNSB_IJS1C_NSC_ILi512EEEEEENSB_IJSD_NSC_ILi256EEEEEENSB_IJSV_NSC_ILi8192EEEEEEEEEEEEEvEENS12_INSA_13SM90_TMA_LOADES1Q_vEEEENS_8epilogue10collective6detail29Sm90TmaWarpSpecializedAdapterINS1W_15DefaultEpilogueISL_NSB_IJNSB_IJllllEEESD_SV_EEES21_NS1V_6thread17LinearCombinationISL_Li1EffLNS22_9ScaleType4KindE0ELNS_15FloatRoundStyleE2ESL_EENS_4gemm15EpilogueDefaultEEEEEvvEEEEvNT_6ParamsE,"aw",@nobits
	.sectionflags	@""
	.align	16
	.zero		1024


//--------------------- .nv.shared.reserved.0     --------------------------
	.section	.nv.shared.reserved.0,"aw",@nobits
	.weak		__nv_reservedSMEM_offset_0_alias
	.size		__nv_reservedSMEM_offset_0_alias, 0, 0
	.other		__nv_reservedSMEM_offset_0_alias,@"STO_CUDA_RESERVED_SHARED STV_DEFAULT"
__nv_reservedSMEM_offset_0_alias:
	.zero		0


//--------------------- .nv.global                --------------------------
	.section	.nv.global,"aw",@nobits
.nv.global:
	.type		_ZN39_INTERNAL_870420ec_4_k_cu_78f1c8ab_27834cute1_E,@object
	.size		_ZN39_INTERNAL_870420ec_4_k_cu_78f1c8ab_27834cute1_E,(_ZN39_INTERNAL_870420ec_4_k_cu_78f1c8ab_27834cuda3std3__45__cpo6cbeginE - _ZN39_INTERNAL_870420ec_4_k_cu_78f1c8ab_27834cute1_E)
_ZN39_INTERNAL_870420ec_4_k_cu_78f1c8ab_27834cute1_E:
	.zero		1
	.type		_ZN39_INTERNAL_870420ec_4_k_cu_78f1c8ab_27834cuda3std3__45__cpo6cbeginE,@object
	.size		_ZN39_INTERNAL_870420ec_4_k_cu_78f1c8ab_27834cuda3std3__45__cpo6cbeginE,(_ZN39_INTERNAL_870420ec_4_k_cu_78f1c8ab_27834cuda3std3__48in_placeE - _ZN39_INTERNAL_870420ec_4_k_cu_78f1c8ab_27834cuda3std3__45__cpo6cbeginE)
_ZN39_INTERNAL_870420ec_4_k_cu_78f1c8ab_27834cuda3std3__45__cpo6cbeginE:
	.zero		1
	.type		_ZN39_INTERNAL_870420ec_4_k_cu_78f1c8ab_27834cuda3std3__48in_placeE,@object
	.size		_ZN39_INTERNAL_870420ec_4_k_cu_78f1c8ab_27834cuda3std3__48in_placeE,(_ZN39_INTERNAL_870420ec_4_k_cu_78f1c8ab_27834cuda3std6ranges3__45__cpo9iter_moveE - _ZN39_INTERNAL_870420ec_4_k_cu_78f1c8ab_27834cuda3std3__48in_placeE)
_ZN39_INTERNAL_870420ec_4_k_cu_78f1c8ab_27834cuda3std3__48in_placeE:
	.zero		1
	.type		_ZN39_INTERNAL_870420ec_4_k_cu_78f1c8ab_27834cuda3std6ranges3__45__cpo9iter_moveE,@object
	.size		_ZN39_INTERNAL_870420ec_4_k_cu_78f1c8ab_27834cuda3std6ranges3__45__cpo9iter_moveE,(_ZN39_INTERNAL_870420ec_4_k_cu_78f1c8ab_27834cuda3std3__45__cpo5beginE - _ZN39_INTERNAL_870420ec_4_k_cu_78f1c8ab_27834cuda3std6ranges3__45__cpo9iter_moveE)
_ZN39_INTERNAL_870420ec_4_k_cu_78f1c8ab_27834cuda3std6ranges3__45__cpo9iter_moveE:
	.zero		1
	.type		_ZN39_INTERNAL_870420ec_4_k_cu_78f1c8ab_27834cuda3std3__45__cpo5beginE,@object
	.size		_ZN39_INTERNAL_870420ec_4_k_cu_78f1c8ab_27834cuda3std3__45__cpo5beginE,(_ZN39_INTERNAL_870420ec_4_k_cu_78f1c8ab_27834cuda3std3__441_GLOBAL__N__870420ec_4_k_cu_78f1c8ab_27836ignoreE - _ZN39_INTERNAL_870420ec_4_k_cu_78f1c8ab_27834cuda3std3__45__cpo5beginE)
_ZN39_INTERNAL_870420ec_4_k_cu_78f1c8ab_27834cuda3std3__45__cpo5beginE:
	.zero		1
	.type		_ZN39_INTERNAL_870420ec_4_k_cu_78f1c8ab_27834cuda3std3__441_GLOBAL__N__870420ec_4_k_cu_78f1c8ab_27836ignoreE,@object
	.size		_ZN39_INTERNAL_870420ec_4_k_cu_78f1c8ab_27834cuda3std3__441_GLOBAL__N__870420ec_4_k_cu_78f1c8ab_27836ignoreE,(_ZN39_INTERNAL_870420ec_4_k_cu_78f1c8ab_27834cute7productE - _ZN39_INTERNAL_870420ec_4_k_cu_78f1c8ab_27834cuda3std3__441_GLOBAL__N__870420ec_4_k_cu_78f1c8ab_27836ignoreE)
_ZN39_INTERNAL_870420ec_4_k_cu_78f1c8ab_27834cuda3std3__441_GLOBAL__N__870420ec_4_k_cu_78f1c8ab_27836ignoreE:
	.zero		1
	.type		_ZN39_INTERNAL_870420ec_4_k_cu_78f1c8ab_27834cute7productE,@object
	.size		_ZN39_INTERNAL_870420ec_4_k_cu_78f1c8ab_27834cute7productE,(_ZN39_INTERNAL_870420ec_4_k_cu_78f1c8ab_27834cuda3std3__45__cpo3endE - _ZN39_INTERNAL_870420ec_4_k_cu_78f1c8ab_27834cute7productE)
_ZN39_INTERNAL_870420ec_4_k_cu_78f1c8ab_27834cute7productE:
	.zero		1
	.type		_ZN39_INTERNAL_870420ec_4_k_cu_78f1c8ab_27834cuda3std3__45__cpo3endE,@object
	.size		_ZN39_INTERNAL_870420ec_4_k_cu_78f1c8ab_27834cuda3std3__45__cpo3endE,(_ZN39_INTERNAL_870420ec_4_k_cu_78f1c8ab_27834cuda3std3__419piecewise_constructE - _ZN39_INTERNAL_870420ec_4_k_cu_78f1c8ab_27834cuda3std3__45__cpo3endE)
_ZN39_INTERNAL_870420ec_4_k_cu_78f1c8ab_27834cuda3std3__45__cpo3endE:
	.zero		1
	.type		_ZN39_INTERNAL_870420ec_4_k_cu_78f1c8ab_27834cuda3std3__419piecewise_constructE,@object
	.size		_ZN39_INTERNAL_870420ec_4_k_cu_78f1c8ab_27834cuda3std3__419piecewise_constructE,(_ZN39_INTERNAL_870420ec_4_k_cu_78f1c8ab_27834cuda3std3__45__cpo4cendE - _ZN39_INTERNAL_870420ec_4_k_cu_78f1c8ab_27834cuda3std3__419piecewise_constructE)
_ZN39_INTERNAL_870420ec_4_k_cu_78f1c8ab_27834cuda3std3__419piecewise_constructE:
	.zero		1
	.type		_ZN39_INTERNAL_870420ec_4_k_cu_78f1c8ab_27834cuda3std3__45__cpo4cendE,@object
	.size		_ZN39_INTERNAL_870420ec_4_k_cu_78f1c8ab_27834cuda3std3__45__cpo4cendE,(_ZN39_INTERNAL_870420ec_4_k_cu_78f1c8ab_27834cuda3std6ranges3__45__cpo4swapE - _ZN39_INTERNAL_870420ec_4_k_cu_78f1c8ab_27834cuda3std3__45__cpo4cendE)
_ZN39_INTERNAL_870420ec_4_k_cu_78f1c8ab_27834cuda3std3__45__cpo4cendE:
	.zero		1
	.type		_ZN39_INTERNAL_870420ec_4_k_cu_78f1c8ab_27834cuda3std6ranges3__45__cpo4swapE,@object
	.size		_ZN39_INTERNAL_870420ec_4_k_cu_78f1c8ab_27834cuda3std6ranges3__45__cpo4swapE,(.L_7 - _ZN39_INTERNAL_870420ec_4_k_cu_78f1c8ab_27834cuda3std6ranges3__45__cpo4swapE)
_ZN39_INTERNAL_870420ec_4_k_cu_78f1c8ab_27834cuda3std6ranges3__45__cpo4swapE:
	.zero		1
.L_7:


//--------------------- .nv.constant0._ZN7cutlass13device_kernelINS_4conv6kernel13ConvUniversalINS1_16ConvProblemShapeILNS1_8OperatorE0ELi3EEENS1_10collective14CollectiveConvINS1_46MainloopSm90TmaGmmaWarpSpecializedImplicitGemmILS5_0ELi3ELi3EN4cute5tupleIJNSA_1CILi1EEESD_SD_EEENS1_36KernelImplicitTmaWarpSpecializedSm90ELi1EEENSB_IJNSC_ILi128EEESH_NSB_IJNSC_ILi64EEEEEEEEENS_10tfloat32_tESL_NSA_8TiledMMAINSA_8MMA_AtomIJNSA_4SM904GMMA30MMA_64x128x8_F32TF32TF32_SS_TNILNSP_7ScaleInE1ELSR_1EEEEEENSA_6LayoutISE_NSB_IJNSC_ILi0EEESV_SV_EEEEENSB_IJNSA_10UnderscoreESY_SY_EEEEENS7_6detail26Sm90ImplicitGemmTileTraitsINSA_20SM90_TMA_LOAD_IM2COLENSA_14ComposedLayoutINSA_7SwizzleILi3ELi4ELi3EEENSA_18smem_ptr_flag_bitsILi32EEENSU_INSB_IJNSB_IJNSC_ILi8EEENSC_ILi16EEEEEENSB_IJNSC_ILi32EEENSC_ILi2EEEEEENSB_IJSD_NSC_ILi3EEEEEEEEENSB_IJNSB_IJS1C_NSC_ILi512EEEEEENSB_IJSD_NSC_ILi256EEEEEENSB_IJSV_NSC_ILi8192EEEEEEEEEEEEEvEENS12_INSA_13SM90_TMA_LOADES1Q_vEEEENS_8epilogue10collective6detail29Sm90TmaWarpSpecializedAdapterINS1W_15DefaultEpilogueISL_NSB_IJNSB_IJllllEEESD_SV_EEES21_NS1V_6thread17LinearCombinationISL_Li1EffLNS22_9ScaleType4KindE0ELNS_15FloatRoundStyleE2ESL_EENS_4gemm15EpilogueDefaultEEEEEvvEEEEvNT_6ParamsE --------------------------
	.section	.nv.constant0._ZN7cutlass13device_kernelINS_4conv6kernel13ConvUniversalINS1_16ConvProblemShapeILNS1_8OperatorE0ELi3EEENS1_10collective14CollectiveConvINS1_46MainloopSm90TmaGmmaWarpSpecializedImplicitGemmILS5_0ELi3ELi3EN4cute5tupleIJNSA_1CILi1EEESD_SD_EEENS1_36KernelImplicitTmaWarpSpecializedSm90ELi1EEENSB_IJNSC_ILi128EEESH_NSB_IJNSC_ILi64EEEEEEEEENS_10tfloat32_tESL_NSA_8TiledMMAINSA_8MMA_AtomIJNSA_4SM904GMMA30MMA_64x128x8_F32TF32TF32_SS_TNILNSP_7ScaleInE1ELSR_1EEEEEENSA_6LayoutISE_NSB_IJNSC_ILi0EEESV_SV_EEEEENSB_IJNSA_10UnderscoreESY_SY_EEEEENS7_6detail26Sm90ImplicitGemmTileTraitsINSA_20SM90_TMA_LOAD_IM2COLENSA_14ComposedLayoutINSA_7SwizzleILi3ELi4ELi3EEENSA_18smem_ptr_flag_bitsILi32EEENSU_INSB_IJNSB_IJNSC_ILi8EEENSC_ILi16EEEEEENSB_IJNSC_ILi32EEENSC_ILi2EEEEEENSB_IJSD_NSC_ILi3EEEEEEEEENSB_IJNSB_IJS1C_NSC_ILi512EEEEEENSB_IJSD_NSC_ILi256EEEEEENSB_IJSV_NSC_ILi8192EEEEEEEEEEEEEvEENS12_INSA_13SM90_TMA_LOADES1Q_vEEEENS_8epilogue10collective6detail29Sm90TmaWarpSpecializedAdapterINS1W_15DefaultEpilogueISL_NSB_IJNSB_IJllllEEESD_SV_EEES21_NS1V_6thread17LinearCombinationISL_Li1EffLNS22_9ScaleType4KindE0ELNS_15FloatRoundStyleE2ESL_EENS_4gemm15EpilogueDefaultEEEEEvvEEEEvNT_6ParamsE,"a",@progbits
	.sectionflags	@""
	.align	4
.nv.constant0._ZN7cutlass13device_kernelINS_4conv6kernel13ConvUniversalINS1_16ConvProblemShapeILNS1_8OperatorE0ELi3EEENS1_10collective14CollectiveConvINS1_46MainloopSm90TmaGmmaWarpSpecializedImplicitGemmILS5_0ELi3ELi3EN4cute5tupleIJNSA_1CILi1EEESD_SD_EEENS1_36KernelImplicitTmaWarpSpecializedSm90ELi1EEENSB_IJNSC_ILi128EEESH_NSB_IJNSC_ILi64EEEEEEEEENS_10tfloat32_tESL_NSA_8TiledMMAINSA_8MMA_AtomIJNSA_4SM904GMMA30MMA_64x128x8_F32TF32TF32_SS_TNILNSP_7ScaleInE1ELSR_1EEEEEENSA_6LayoutISE_NSB_IJNSC_ILi0EEESV_SV_EEEEENSB_IJNSA_10UnderscoreESY_SY_EEEEENS7_6detail26Sm90ImplicitGemmTileTraitsINSA_20SM90_TMA_LOAD_IM2COLENSA_14ComposedLayoutINSA_7SwizzleILi3ELi4ELi3EEENSA_18smem_ptr_flag_bitsILi32EEENSU_INSB_IJNSB_IJNSC_ILi8EEENSC_ILi16EEEEEENSB_IJNSC_ILi32EEENSC_ILi2EEEEEENSB_IJSD_NSC_ILi3EEEEEEEEENSB_IJNSB_IJS1C_NSC_ILi512EEEEEENSB_IJSD_NSC_ILi256EEEEEENSB_IJSV_NSC_ILi8192EEEEEEEEEEEEEvEENS12_INSA_13SM90_TMA_LOADES1Q_vEEEENS_8epilogue10collective6detail29Sm90TmaWarpSpecializedAdapterINS1W_15DefaultEpilogueISL_NSB_IJNSB_IJllllEEESD_SV_EEES21_NS1V_6thread17LinearCombinationISL_Li1EffLNS22_9ScaleType4KindE0ELNS_15FloatRoundStyleE2ESL_EENS_4gemm15EpilogueDefaultEEEEEvvEEEEvNT_6ParamsE:
	.zero		1664


//--------------------- SYMBOLS --------------------------

	.type		.nv.reservedSmem.offset0,@object
	.size		.nv.reservedSmem.offset0,0x4
